//
// Generated by NVIDIA NVVM Compiler
//
// Compiler Build ID: CL-36424714
// Cuda compilation tools, release 13.0, V13.0.88
// Based on NVVM 20.0.0
//

.version 9.0
.target sm_100
.address_size 64

	// .globl	_Z12sgemm_gpu_v3ILi16EEviiiPfS0_S0_
// _ZZ12sgemm_gpu_v3ILi16EEviiiPfS0_S0_E8A_shared has been demoted
// _ZZ12sgemm_gpu_v3ILi16EEviiiPfS0_S0_E8B_shared has been demoted

.visible .entry _Z12sgemm_gpu_v3ILi16EEviiiPfS0_S0_(
	.param .u32 _Z12sgemm_gpu_v3ILi16EEviiiPfS0_S0__param_0,
	.param .u32 _Z12sgemm_gpu_v3ILi16EEviiiPfS0_S0__param_1,
	.param .u32 _Z12sgemm_gpu_v3ILi16EEviiiPfS0_S0__param_2,
	.param .u64 .ptr .align 1 _Z12sgemm_gpu_v3ILi16EEviiiPfS0_S0__param_3,
	.param .u64 .ptr .align 1 _Z12sgemm_gpu_v3ILi16EEviiiPfS0_S0__param_4,
	.param .u64 .ptr .align 1 _Z12sgemm_gpu_v3ILi16EEviiiPfS0_S0__param_5
)
{
	.reg .pred 	%p<8>;
	.reg .b32 	%r<81>;
	.reg .b32 	%f<368>;
	.reg .b64 	%rd<67>;
	// demoted variable
	.shared .align 4 .b8 _ZZ12sgemm_gpu_v3ILi16EEviiiPfS0_S0_E8A_shared[1024];
	// demoted variable
	.shared .align 4 .b8 _ZZ12sgemm_gpu_v3ILi16EEviiiPfS0_S0_E8B_shared[1024];
	ld.param.u32 	%r35, [_Z12sgemm_gpu_v3ILi16EEviiiPfS0_S0__param_1];
	ld.param.u32 	%r36, [_Z12sgemm_gpu_v3ILi16EEviiiPfS0_S0__param_2];
	ld.param.u64 	%rd6, [_Z12sgemm_gpu_v3ILi16EEviiiPfS0_S0__param_3];
	ld.param.u64 	%rd7, [_Z12sgemm_gpu_v3ILi16EEviiiPfS0_S0__param_4];
	ld.param.u64 	%rd5, [_Z12sgemm_gpu_v3ILi16EEviiiPfS0_S0__param_5];
	cvta.to.global.u64 	%rd1, %rd7;
	cvta.to.global.u64 	%rd2, %rd6;
	mov.u32 	%r37, %ctaid.x;
	mov.u32 	%r38, %ntid.x;
	mul.lo.s32 	%r1, %r37, %r38;
	mov.u32 	%r2, %tid.x;
	mov.u32 	%r39, %ctaid.y;
	mov.u32 	%r40, %ntid.y;
	mul.lo.s32 	%r3, %r39, %r40;
	mov.u32 	%r4, %tid.y;
	mul.lo.s32 	%r41, %r36, %r3;
	cvt.u64.u32 	%rd3, %r41;
	cvt.u64.u32 	%rd4, %r1;
	shr.s32 	%r42, %r36, 31;
	shr.u32 	%r43, %r42, 28;
	add.s32 	%r44, %r36, %r43;
	shr.s32 	%r5, %r44, 4;
	setp.lt.s32 	%p1, %r36, 16;
	mov.f32 	%f367, 0f00000000;
	@%p1 bra 	$L__BB0_9;
	mad.lo.s32 	%r6, %r36, %r4, %r2;
	shl.b32 	%r46, %r4, 6;
	mov.u32 	%r47, _ZZ12sgemm_gpu_v3ILi16EEviiiPfS0_S0_E8A_shared;
	add.s32 	%r7, %r47, %r46;
	shl.b32 	%r48, %r2, 2;
	add.s32 	%r8, %r7, %r48;
	mov.u32 	%r49, _ZZ12sgemm_gpu_v3ILi16EEviiiPfS0_S0_E8B_shared;
	add.s32 	%r10, %r49, %r48;
	add.s32 	%r9, %r10, %r46;
	add.s32 	%r50, %r5, -1;
	setp.lt.u32 	%p2, %r50, 3;
	mov.f32 	%f367, 0f00000000;
	mov.b32 	%r80, 0;
	@%p2 bra 	$L__BB0_4;
	and.b32  	%r51, %r5, 134217724;
	neg.s32 	%r78, %r51;
	add.s32 	%r77, %r6, 32;
	add.s32 	%r52, %r4, 48;
	mad.lo.s32 	%r76, %r35, %r52, %r2;
	shl.b32 	%r14, %r35, 6;
	add.s32 	%r53, %r4, 32;
	mad.lo.s32 	%r75, %r35, %r53, %r2;
	add.s32 	%r54, %r4, 16;
	mad.lo.s32 	%r74, %r35, %r54, %r2;
	mad.lo.s32 	%r73, %r4, %r35, %r2;
	mov.f32 	%f367, 0f00000000;
$L__BB0_3:
	.pragma "nounroll";
	and.b32  	%r80, %r5, 134217724;
	add.s32 	%r55, %r77, -32;
	cvt.u64.u32 	%rd8, %r55;
	add.s64 	%rd9, %rd8, %rd3;
	shl.b64 	%rd10, %rd9, 2;
	add.s64 	%rd11, %rd2, %rd10;
	ld.global.f32 	%f14, [%rd11];
	st.shared.f32 	[%r8], %f14;
	cvt.u64.u32 	%rd12, %r73;
	add.s64 	%rd13, %rd12, %rd4;
	shl.b64 	%rd14, %rd13, 2;
	add.s64 	%rd15, %rd1, %rd14;
	ld.global.f32 	%f15, [%rd15];
	st.shared.f32 	[%r9], %f15;
	bar.sync 	0;
	ld.shared.f32 	%f16, [%r7];
	ld.shared.f32 	%f17, [%r10];
	fma.rn.f32 	%f18, %f16, %f17, %f367;
	ld.shared.f32 	%f19, [%r7+4];
	ld.shared.f32 	%f20, [%r10+64];
	fma.rn.f32 	%f21, %f19, %f20, %f18;
	ld.shared.f32 	%f22, [%r7+8];
	ld.shared.f32 	%f23, [%r10+128];
	fma.rn.f32 	%f24, %f22, %f23, %f21;
	ld.shared.f32 	%f25, [%r7+12];
	ld.shared.f32 	%f26, [%r10+192];
	fma.rn.f32 	%f27, %f25, %f26, %f24;
	ld.shared.f32 	%f28, [%r7+16];
	ld.shared.f32 	%f29, [%r10+256];
	fma.rn.f32 	%f30, %f28, %f29, %f27;
	ld.shared.f32 	%f31, [%r7+20];
	ld.shared.f32 	%f32, [%r10+320];
	fma.rn.f32 	%f33, %f31, %f32, %f30;
	ld.shared.f32 	%f34, [%r7+24];
	ld.shared.f32 	%f35, [%r10+384];
	fma.rn.f32 	%f36, %f34, %f35, %f33;
	ld.shared.f32 	%f37, [%r7+28];
	ld.shared.f32 	%f38, [%r10+448];
	fma.rn.f32 	%f39, %f37, %f38, %f36;
	ld.shared.f32 	%f40, [%r7+32];
	ld.shared.f32 	%f41, [%r10+512];
	fma.rn.f32 	%f42, %f40, %f41, %f39;
	ld.shared.f32 	%f43, [%r7+36];
	ld.shared.f32 	%f44, [%r10+576];
	fma.rn.f32 	%f45, %f43, %f44, %f42;
	ld.shared.f32 	%f46, [%r7+40];
	ld.shared.f32 	%f47, [%r10+640];
	fma.rn.f32 	%f48, %f46, %f47, %f45;
	ld.shared.f32 	%f49, [%r7+44];
	ld.shared.f32 	%f50, [%r10+704];
	fma.rn.f32 	%f51, %f49, %f50, %f48;
	ld.shared.f32 	%f52, [%r7+48];
	ld.shared.f32 	%f53, [%r10+768];
	fma.rn.f32 	%f54, %f52, %f53, %f51;
	ld.shared.f32 	%f55, [%r7+52];
	ld.shared.f32 	%f56, [%r10+832];
	fma.rn.f32 	%f57, %f55, %f56, %f54;
	ld.shared.f32 	%f58, [%r7+56];
	ld.shared.f32 	%f59, [%r10+896];
	fma.rn.f32 	%f60, %f58, %f59, %f57;
	ld.shared.f32 	%f61, [%r7+60];
	ld.shared.f32 	%f62, [%r10+960];
	fma.rn.f32 	%f63, %f61, %f62, %f60;
	add.s32 	%r56, %r77, -16;
	cvt.u64.u32 	%rd16, %r56;
	add.s64 	%rd17, %rd16, %rd3;
	shl.b64 	%rd18, %rd17, 2;
	add.s64 	%rd19, %rd2, %rd18;
	ld.global.f32 	%f64, [%rd19];
	st.shared.f32 	[%r8], %f64;
	cvt.u64.u32 	%rd20, %r74;
	add.s64 	%rd21, %rd20, %rd4;
	shl.b64 	%rd22, %rd21, 2;
	add.s64 	%rd23, %rd1, %rd22;
	ld.global.f32 	%f65, [%rd23];
	st.shared.f32 	[%r9], %f65;
	bar.sync 	0;
	ld.shared.f32 	%f66, [%r7];
	ld.shared.f32 	%f67, [%r10];
	fma.rn.f32 	%f68, %f66, %f67, %f63;
	ld.shared.f32 	%f69, [%r7+4];
	ld.shared.f32 	%f70, [%r10+64];
	fma.rn.f32 	%f71, %f69, %f70, %f68;
	ld.shared.f32 	%f72, [%r7+8];
	ld.shared.f32 	%f73, [%r10+128];
	fma.rn.f32 	%f74, %f72, %f73, %f71;
	ld.shared.f32 	%f75, [%r7+12];
	ld.shared.f32 	%f76, [%r10+192];
	fma.rn.f32 	%f77, %f75, %f76, %f74;
	ld.shared.f32 	%f78, [%r7+16];
	ld.shared.f32 	%f79, [%r10+256];
	fma.rn.f32 	%f80, %f78, %f79, %f77;
	ld.shared.f32 	%f81, [%r7+20];
	ld.shared.f32 	%f82, [%r10+320];
	fma.rn.f32 	%f83, %f81, %f82, %f80;
	ld.shared.f32 	%f84, [%r7+24];
	ld.shared.f32 	%f85, [%r10+384];
	fma.rn.f32 	%f86, %f84, %f85, %f83;
	ld.shared.f32 	%f87, [%r7+28];
	ld.shared.f32 	%f88, [%r10+448];
	fma.rn.f32 	%f89, %f87, %f88, %f86;
	ld.shared.f32 	%f90, [%r7+32];
	ld.shared.f32 	%f91, [%r10+512];
	fma.rn.f32 	%f92, %f90, %f91, %f89;
	ld.shared.f32 	%f93, [%r7+36];
	ld.shared.f32 	%f94, [%r10+576];
	fma.rn.f32 	%f95, %f93, %f94, %f92;
	ld.shared.f32 	%f96, [%r7+40];
	ld.shared.f32 	%f97, [%r10+640];
	fma.rn.f32 	%f98, %f96, %f97, %f95;
	ld.shared.f32 	%f99, [%r7+44];
	ld.shared.f32 	%f100, [%r10+704];
	fma.rn.f32 	%f101, %f99, %f100, %f98;
	ld.shared.f32 	%f102, [%r7+48];
	ld.shared.f32 	%f103, [%r10+768];
	fma.rn.f32 	%f104, %f102, %f103, %f101;
	ld.shared.f32 	%f105, [%r7+52];
	ld.shared.f32 	%f106, [%r10+832];
	fma.rn.f32 	%f107, %f105, %f106, %f104;
	ld.shared.f32 	%f108, [%r7+56];
	ld.shared.f32 	%f109, [%r10+896];
	fma.rn.f32 	%f110, %f108, %f109, %f107;
	ld.shared.f32 	%f111, [%r7+60];
	ld.shared.f32 	%f112, [%r10+960];
	fma.rn.f32 	%f113, %f111, %f112, %f110;
	add.s32 	%r57, %r77, 16;
	cvt.u64.u32 	%rd24, %r77;
	add.s64 	%rd25, %rd24, %rd3;
	shl.b64 	%rd26, %rd25, 2;
	add.s64 	%rd27, %rd2, %rd26;
	ld.global.f32 	%f114, [%rd27];
	st.shared.f32 	[%r8], %f114;
	cvt.u64.u32 	%rd28, %r75;
	add.s64 	%rd29, %rd28, %rd4;
	shl.b64 	%rd30, %rd29, 2;
	add.s64 	%rd31, %rd1, %rd30;
	ld.global.f32 	%f115, [%rd31];
	st.shared.f32 	[%r9], %f115;
	bar.sync 	0;
	ld.shared.f32 	%f116, [%r7];
	ld.shared.f32 	%f117, [%r10];
	fma.rn.f32 	%f118, %f116, %f117, %f113;
	ld.shared.f32 	%f119, [%r7+4];
	ld.shared.f32 	%f120, [%r10+64];
	fma.rn.f32 	%f121, %f119, %f120, %f118;
	ld.shared.f32 	%f122, [%r7+8];
	ld.shared.f32 	%f123, [%r10+128];
	fma.rn.f32 	%f124, %f122, %f123, %f121;
	ld.shared.f32 	%f125, [%r7+12];
	ld.shared.f32 	%f126, [%r10+192];
	fma.rn.f32 	%f127, %f125, %f126, %f124;
	ld.shared.f32 	%f128, [%r7+16];
	ld.shared.f32 	%f129, [%r10+256];
	fma.rn.f32 	%f130, %f128, %f129, %f127;
	ld.shared.f32 	%f131, [%r7+20];
	ld.shared.f32 	%f132, [%r10+320];
	fma.rn.f32 	%f133, %f131, %f132, %f130;
	ld.shared.f32 	%f134, [%r7+24];
	ld.shared.f32 	%f135, [%r10+384];
	fma.rn.f32 	%f136, %f134, %f135, %f133;
	ld.shared.f32 	%f137, [%r7+28];
	ld.shared.f32 	%f138, [%r10+448];
	fma.rn.f32 	%f139, %f137, %f138, %f136;
	ld.shared.f32 	%f140, [%r7+32];
	ld.shared.f32 	%f141, [%r10+512];
	fma.rn.f32 	%f142, %f140, %f141, %f139;
	ld.shared.f32 	%f143, [%r7+36];
	ld.shared.f32 	%f144, [%r10+576];
	fma.rn.f32 	%f145, %f143, %f144, %f142;
	ld.shared.f32 	%f146, [%r7+40];
	ld.shared.f32 	%f147, [%r10+640];
	fma.rn.f32 	%f148, %f146, %f147, %f145;
	ld.shared.f32 	%f149, [%r7+44];
	ld.shared.f32 	%f150, [%r10+704];
	fma.rn.f32 	%f151, %f149, %f150, %f148;
	ld.shared.f32 	%f152, [%r7+48];
	ld.shared.f32 	%f153, [%r10+768];
	fma.rn.f32 	%f154, %f152, %f153, %f151;
	ld.shared.f32 	%f155, [%r7+52];
	ld.shared.f32 	%f156, [%r10+832];
	fma.rn.f32 	%f157, %f155, %f156, %f154;
	ld.shared.f32 	%f158, [%r7+56];
	ld.shared.f32 	%f159, [%r10+896];
	fma.rn.f32 	%f160, %f158, %f159, %f157;
	ld.shared.f32 	%f161, [%r7+60];
	ld.shared.f32 	%f162, [%r10+960];
	fma.rn.f32 	%f163, %f161, %f162, %f160;
	cvt.u64.u32 	%rd32, %r57;
	add.s64 	%rd33, %rd32, %rd3;
	shl.b64 	%rd34, %rd33, 2;
	add.s64 	%rd35, %rd2, %rd34;
	ld.global.f32 	%f164, [%rd35];
	st.shared.f32 	[%r8], %f164;
	cvt.u64.u32 	%rd36, %r76;
	add.s64 	%rd37, %rd36, %rd4;
	shl.b64 	%rd38, %rd37, 2;
	add.s64 	%rd39, %rd1, %rd38;
	ld.global.f32 	%f165, [%rd39];
	st.shared.f32 	[%r9], %f165;
	bar.sync 	0;
	ld.shared.f32 	%f166, [%r7];
	ld.shared.f32 	%f167, [%r10];
	fma.rn.f32 	%f168, %f166, %f167, %f163;
	ld.shared.f32 	%f169, [%r7+4];
	ld.shared.f32 	%f170, [%r10+64];
	fma.rn.f32 	%f171, %f169, %f170, %f168;
	ld.shared.f32 	%f172, [%r7+8];
	ld.shared.f32 	%f173, [%r10+128];
	fma.rn.f32 	%f174, %f172, %f173, %f171;
	ld.shared.f32 	%f175, [%r7+12];
	ld.shared.f32 	%f176, [%r10+192];
	fma.rn.f32 	%f177, %f175, %f176, %f174;
	ld.shared.f32 	%f178, [%r7+16];
	ld.shared.f32 	%f179, [%r10+256];
	fma.rn.f32 	%f180, %f178, %f179, %f177;
	ld.shared.f32 	%f181, [%r7+20];
	ld.shared.f32 	%f182, [%r10+320];
	fma.rn.f32 	%f183, %f181, %f182, %f180;
	ld.shared.f32 	%f184, [%r7+24];
	ld.shared.f32 	%f185, [%r10+384];
	fma.rn.f32 	%f186, %f184, %f185, %f183;
	ld.shared.f32 	%f187, [%r7+28];
	ld.shared.f32 	%f188, [%r10+448];
	fma.rn.f32 	%f189, %f187, %f188, %f186;
	ld.shared.f32 	%f190, [%r7+32];
	ld.shared.f32 	%f191, [%r10+512];
	fma.rn.f32 	%f192, %f190, %f191, %f189;
	ld.shared.f32 	%f193, [%r7+36];
	ld.shared.f32 	%f194, [%r10+576];
	fma.rn.f32 	%f195, %f193, %f194, %f192;
	ld.shared.f32 	%f196, [%r7+40];
	ld.shared.f32 	%f197, [%r10+640];
	fma.rn.f32 	%f198, %f196, %f197, %f195;
	ld.shared.f32 	%f199, [%r7+44];
	ld.shared.f32 	%f200, [%r10+704];
	fma.rn.f32 	%f201, %f199, %f200, %f198;
	ld.shared.f32 	%f202, [%r7+48];
	ld.shared.f32 	%f203, [%r10+768];
	fma.rn.f32 	%f204, %f202, %f203, %f201;
	ld.shared.f32 	%f205, [%r7+52];
	ld.shared.f32 	%f206, [%r10+832];
	fma.rn.f32 	%f207, %f205, %f206, %f204;
	ld.shared.f32 	%f208, [%r7+56];
	ld.shared.f32 	%f209, [%r10+896];
	fma.rn.f32 	%f210, %f208, %f209, %f207;
	ld.shared.f32 	%f211, [%r7+60];
	ld.shared.f32 	%f212, [%r10+960];
	fma.rn.f32 	%f367, %f211, %f212, %f210;
	add.s32 	%r78, %r78, 4;
	add.s32 	%r77, %r77, 64;
	add.s32 	%r76, %r76, %r14;
	add.s32 	%r75, %r75, %r14;
	add.s32 	%r74, %r74, %r14;
	add.s32 	%r73, %r73, %r14;
	setp.ne.s32 	%p3, %r78, 0;
	@%p3 bra 	$L__BB0_3;
$L__BB0_4:
	and.b32  	%r32, %r5, 3;
	setp.eq.s32 	%p4, %r32, 0;
	@%p4 bra 	$L__BB0_9;
	setp.eq.s32 	%p5, %r32, 1;
	@%p5 bra 	$L__BB0_7;
	shl.b32 	%r58, %r80, 4;
	add.s32 	%r59, %r6, %r58;
	cvt.u64.u32 	%rd40, %r59;
	add.s64 	%rd41, %rd40, %rd3;
	shl.b64 	%rd42, %rd41, 2;
	add.s64 	%rd43, %rd2, %rd42;
	ld.global.f32 	%f214, [%rd43];
	st.shared.f32 	[%r8], %f214;
	add.s32 	%r60, %r58, %r4;
	mad.lo.s32 	%r61, %r60, %r35, %r2;
	cvt.u64.u32 	%rd44, %r61;
	add.s64 	%rd45, %rd44, %rd4;
	shl.b64 	%rd46, %rd45, 2;
	add.s64 	%rd47, %rd1, %rd46;
	ld.global.f32 	%f215, [%rd47];
	st.shared.f32 	[%r9], %f215;
	bar.sync 	0;
	ld.shared.f32 	%f216, [%r7];
	ld.shared.f32 	%f217, [%r10];
	fma.rn.f32 	%f218, %f216, %f217, %f367;
	ld.shared.f32 	%f219, [%r7+4];
	ld.shared.f32 	%f220, [%r10+64];
	fma.rn.f32 	%f221, %f219, %f220, %f218;
	ld.shared.f32 	%f222, [%r7+8];
	ld.shared.f32 	%f223, [%r10+128];
	fma.rn.f32 	%f224, %f222, %f223, %f221;
	ld.shared.f32 	%f225, [%r7+12];
	ld.shared.f32 	%f226, [%r10+192];
	fma.rn.f32 	%f227, %f225, %f226, %f224;
	ld.shared.f32 	%f228, [%r7+16];
	ld.shared.f32 	%f229, [%r10+256];
	fma.rn.f32 	%f230, %f228, %f229, %f227;
	ld.shared.f32 	%f231, [%r7+20];
	ld.shared.f32 	%f232, [%r10+320];
	fma.rn.f32 	%f233, %f231, %f232, %f230;
	ld.shared.f32 	%f234, [%r7+24];
	ld.shared.f32 	%f235, [%r10+384];
	fma.rn.f32 	%f236, %f234, %f235, %f233;
	ld.shared.f32 	%f237, [%r7+28];
	ld.shared.f32 	%f238, [%r10+448];
	fma.rn.f32 	%f239, %f237, %f238, %f236;
	ld.shared.f32 	%f240, [%r7+32];
	ld.shared.f32 	%f241, [%r10+512];
	fma.rn.f32 	%f242, %f240, %f241, %f239;
	ld.shared.f32 	%f243, [%r7+36];
	ld.shared.f32 	%f244, [%r10+576];
	fma.rn.f32 	%f245, %f243, %f244, %f242;
	ld.shared.f32 	%f246, [%r7+40];
	ld.shared.f32 	%f247, [%r10+640];
	fma.rn.f32 	%f248, %f246, %f247, %f245;
	ld.shared.f32 	%f249, [%r7+44];
	ld.shared.f32 	%f250, [%r10+704];
	fma.rn.f32 	%f251, %f249, %f250, %f248;
	ld.shared.f32 	%f252, [%r7+48];
	ld.shared.f32 	%f253, [%r10+768];
	fma.rn.f32 	%f254, %f252, %f253, %f251;
	ld.shared.f32 	%f255, [%r7+52];
	ld.shared.f32 	%f256, [%r10+832];
	fma.rn.f32 	%f257, %f255, %f256, %f254;
	ld.shared.f32 	%f258, [%r7+56];
	ld.shared.f32 	%f259, [%r10+896];
	fma.rn.f32 	%f260, %f258, %f259, %f257;
	ld.shared.f32 	%f261, [%r7+60];
	ld.shared.f32 	%f262, [%r10+960];
	fma.rn.f32 	%f263, %f261, %f262, %f260;
	add.s32 	%r62, %r59, 16;
	cvt.u64.u32 	%rd48, %r62;
	add.s64 	%rd49, %rd48, %rd3;
	shl.b64 	%rd50, %rd49, 2;
	add.s64 	%rd51, %rd2, %rd50;
	ld.global.f32 	%f264, [%rd51];
	st.shared.f32 	[%r8], %f264;
	add.s32 	%r63, %r60, 16;
	mad.lo.s32 	%r64, %r63, %r35, %r2;
	cvt.u64.u32 	%rd52, %r64;
	add.s64 	%rd53, %rd52, %rd4;
	shl.b64 	%rd54, %rd53, 2;
	add.s64 	%rd55, %rd1, %rd54;
	ld.global.f32 	%f265, [%rd55];
	st.shared.f32 	[%r9], %f265;
	bar.sync 	0;
	ld.shared.f32 	%f266, [%r7];
	ld.shared.f32 	%f267, [%r10];
	fma.rn.f32 	%f268, %f266, %f267, %f263;
	ld.shared.f32 	%f269, [%r7+4];
	ld.shared.f32 	%f270, [%r10+64];
	fma.rn.f32 	%f271, %f269, %f270, %f268;
	ld.shared.f32 	%f272, [%r7+8];
	ld.shared.f32 	%f273, [%r10+128];
	fma.rn.f32 	%f274, %f272, %f273, %f271;
	ld.shared.f32 	%f275, [%r7+12];
	ld.shared.f32 	%f276, [%r10+192];
	fma.rn.f32 	%f277, %f275, %f276, %f274;
	ld.shared.f32 	%f278, [%r7+16];
	ld.shared.f32 	%f279, [%r10+256];
	fma.rn.f32 	%f280, %f278, %f279, %f277;
	ld.shared.f32 	%f281, [%r7+20];
	ld.shared.f32 	%f282, [%r10+320];
	fma.rn.f32 	%f283, %f281, %f282, %f280;
	ld.shared.f32 	%f284, [%r7+24];
	ld.shared.f32 	%f285, [%r10+384];
	fma.rn.f32 	%f286, %f284, %f285, %f283;
	ld.shared.f32 	%f287, [%r7+28];
	ld.shared.f32 	%f288, [%r10+448];
	fma.rn.f32 	%f289, %f287, %f288, %f286;
	ld.shared.f32 	%f290, [%r7+32];
	ld.shared.f32 	%f291, [%r10+512];
	fma.rn.f32 	%f292, %f290, %f291, %f289;
	ld.shared.f32 	%f293, [%r7+36];
	ld.shared.f32 	%f294, [%r10+576];
	fma.rn.f32 	%f295, %f293, %f294, %f292;
	ld.shared.f32 	%f296, [%r7+40];
	ld.shared.f32 	%f297, [%r10+640];
	fma.rn.f32 	%f298, %f296, %f297, %f295;
	ld.shared.f32 	%f299, [%r7+44];
	ld.shared.f32 	%f300, [%r10+704];
	fma.rn.f32 	%f301, %f299, %f300, %f298;
	ld.shared.f32 	%f302, [%r7+48];
	ld.shared.f32 	%f303, [%r10+768];
	fma.rn.f32 	%f304, %f302, %f303, %f301;
	ld.shared.f32 	%f305, [%r7+52];
	ld.shared.f32 	%f306, [%r10+832];
	fma.rn.f32 	%f307, %f305, %f306, %f304;
	ld.shared.f32 	%f308, [%r7+56];
	ld.shared.f32 	%f309, [%r10+896];
	fma.rn.f32 	%f310, %f308, %f309, %f307;
	ld.shared.f32 	%f311, [%r7+60];
	ld.shared.f32 	%f312, [%r10+960];
	fma.rn.f32 	%f367, %f311, %f312, %f310;
	add.s32 	%r80, %r80, 2;
$L__BB0_7:
	and.b32  	%r65, %r5, 1;
	setp.eq.b32 	%p6, %r65, 1;
	not.pred 	%p7, %p6;
	@%p7 bra 	$L__BB0_9;
	shl.b32 	%r66, %r80, 4;
	add.s32 	%r67, %r6, %r66;
	cvt.u64.u32 	%rd56, %r67;
	add.s64 	%rd57, %rd56, %rd3;
	shl.b64 	%rd58, %rd57, 2;
	add.s64 	%rd59, %rd2, %rd58;
	ld.global.f32 	%f313, [%rd59];
	st.shared.f32 	[%r8], %f313;
	add.s32 	%r68, %r66, %r4;
	mad.lo.s32 	%r69, %r68, %r35, %r2;
	cvt.u64.u32 	%rd60, %r69;
	add.s64 	%rd61, %rd60, %rd4;
	shl.b64 	%rd62, %rd61, 2;
	add.s64 	%rd63, %rd1, %rd62;
	ld.global.f32 	%f314, [%rd63];
	st.shared.f32 	[%r9], %f314;
	bar.sync 	0;
	ld.shared.f32 	%f315, [%r7];
	ld.shared.f32 	%f316, [%r10];
	fma.rn.f32 	%f317, %f315, %f316, %f367;
	ld.shared.f32 	%f318, [%r7+4];
	ld.shared.f32 	%f319, [%r10+64];
	fma.rn.f32 	%f320, %f318, %f319, %f317;
	ld.shared.f32 	%f321, [%r7+8];
	ld.shared.f32 	%f322, [%r10+128];
	fma.rn.f32 	%f323, %f321, %f322, %f320;
	ld.shared.f32 	%f324, [%r7+12];
	ld.shared.f32 	%f325, [%r10+192];
	fma.rn.f32 	%f326, %f324, %f325, %f323;
	ld.shared.f32 	%f327, [%r7+16];
	ld.shared.f32 	%f328, [%r10+256];
	fma.rn.f32 	%f329, %f327, %f328, %f326;
	ld.shared.f32 	%f330, [%r7+20];
	ld.shared.f32 	%f331, [%r10+320];
	fma.rn.f32 	%f332, %f330, %f331, %f329;
	ld.shared.f32 	%f333, [%r7+24];
	ld.shared.f32 	%f334, [%r10+384];
	fma.rn.f32 	%f335, %f333, %f334, %f332;
	ld.shared.f32 	%f336, [%r7+28];
	ld.shared.f32 	%f337, [%r10+448];
	fma.rn.f32 	%f338, %f336, %f337, %f335;
	ld.shared.f32 	%f339, [%r7+32];
	ld.shared.f32 	%f340, [%r10+512];
	fma.rn.f32 	%f341, %f339, %f340, %f338;
	ld.shared.f32 	%f342, [%r7+36];
	ld.shared.f32 	%f343, [%r10+576];
	fma.rn.f32 	%f344, %f342, %f343, %f341;
	ld.shared.f32 	%f345, [%r7+40];
	ld.shared.f32 	%f346, [%r10+640];
	fma.rn.f32 	%f347, %f345, %f346, %f344;
	ld.shared.f32 	%f348, [%r7+44];
	ld.shared.f32 	%f349, [%r10+704];
	fma.rn.f32 	%f350, %f348, %f349, %f347;
	ld.shared.f32 	%f351, [%r7+48];
	ld.shared.f32 	%f352, [%r10+768];
	fma.rn.f32 	%f353, %f351, %f352, %f350;
	ld.shared.f32 	%f354, [%r7+52];
	ld.shared.f32 	%f355, [%r10+832];
	fma.rn.f32 	%f356, %f354, %f355, %f353;
	ld.shared.f32 	%f357, [%r7+56];
	ld.shared.f32 	%f358, [%r10+896];
	fma.rn.f32 	%f359, %f357, %f358, %f356;
	ld.shared.f32 	%f360, [%r7+60];
	ld.shared.f32 	%f361, [%r10+960];
	fma.rn.f32 	%f367, %f360, %f361, %f359;
$L__BB0_9:
	cvta.to.global.u64 	%rd64, %rd5;
	add.s32 	%r70, %r3, %r4;
	add.s32 	%r71, %r1, %r2;
	mad.lo.s32 	%r72, %r35, %r70, %r71;
	mul.wide.s32 	%rd65, %r72, 4;
	add.s64 	%rd66, %rd64, %rd65;
	st.global.f32 	[%rd66], %f367;
	ret;

}


// ===== COMPILED SASS (sm_100) =====

	.target	sm_100

	.elftype	@"ET_EXEC"


//--------------------- .note.nv.tkinfo           --------------------------
	.section	.note.nv.tkinfo,"",@"SHT_NOTE"
	.sectionflags	@"SHF_NOTE_NV_TKINFO"
	.tkinfo
        /*0018*/ 	.word	0x00000002
        /*0030*/ 	.string	""
        /*0030*/ 	.string	"ptxas"
        /*0030*/ 	.string	"Cuda compilation tools, release 13.0, V13.0.88"
        /*0030*/ 	.string	"Build cuda_13.0.r13.0/compiler.36424714_0"
        /*0030*/ 	.string	"-arch sm_100 -m 64 "



//--------------------- .note.nv.cuinfo           --------------------------
	.section	.note.nv.cuinfo,"",@"SHT_NOTE"
	.sectionflags	@"SHF_NOTE_NV_CUINFO"
        /*0018*/ 	.short	0x0002
        /*001a*/ 	.short	0x0064
        /*001c*/ 	.short	0x0082
	.zero		2


//--------------------- .nv.info                  --------------------------
	.section	.nv.info,"",@"SHT_CUDA_INFO"
	.align	4


	//----- nvinfo : EIATTR_REGCOUNT
	.align		4
        /*0000*/ 	.byte	0x04, 0x2f
        /*0002*/ 	.short	(.L_1 - .L_0)
	.align		4
.L_0:
        /*0004*/ 	.word	index@(_Z12sgemm_gpu_v3ILi16EEviiiPfS0_S0_)
        /*0008*/ 	.word	0x00000020


	//----- nvinfo : EIATTR_FRAME_SIZE
	.align		4
.L_1:
        /*000c*/ 	.byte	0x04, 0x11
        /*000e*/ 	.short	(.L_3 - .L_2)
	.align		4
.L_2:
        /*0010*/ 	.word	index@(_Z12sgemm_gpu_v3ILi16EEviiiPfS0_S0_)
        /*0014*/ 	.word	0x00000000


	//----- nvinfo : EIATTR_MIN_STACK_SIZE
	.align		4
.L_3:
        /*0018*/ 	.byte	0x04, 0x12
        /*001a*/ 	.short	(.L_5 - .L_4)
	.align		4
.L_4:
        /*001c*/ 	.word	index@(_Z12sgemm_gpu_v3ILi16EEviiiPfS0_S0_)
        /*0020*/ 	.word	0x00000000
.L_5:


//--------------------- .nv.compat                --------------------------
	.section	.nv.compat,"",@"SHT_CUDA_COMPAT_INFO"
	.align	4
        /*0000*/ 	.byte	0x02, 0x09, 0x00, 0x00, 0x02, 0x02, 0x01, 0x00, 0x02, 0x05, 0x05, 0x00, 0x03, 0x07, 0x01, 0x01
        /*0010*/ 	.byte	0x02, 0x03, 0x00, 0x00, 0x02, 0x06, 0x01, 0x00, 0x04, 0x0b, 0x08, 0x00, 0x09, 0x00, 0x00, 0x00
        /*0020*/ 	.byte	0x00, 0x00, 0x00, 0x00


//--------------------- .nv.info._Z12sgemm_gpu_v3ILi16EEviiiPfS0_S0_ --------------------------
	.section	.nv.info._Z12sgemm_gpu_v3ILi16EEviiiPfS0_S0_,"",@"SHT_CUDA_INFO"
	.sectionflags	@""
	.align	4


	//----- nvinfo : EIATTR_CUDA_API_VERSION
	.align		4
        /*0000*/ 	.byte	0x04, 0x37
        /*0002*/ 	.short	(.L_7 - .L_6)
.L_6:
        /*0004*/ 	.word	0x00000082


	//----- nvinfo : EIATTR_KPARAM_INFO
	.align		4
.L_7:
        /*0008*/ 	.byte	0x04, 0x17
        /*000a*/ 	.short	(.L_9 - .L_8)
.L_8:
        /*000c*/ 	.word	0x00000000
        /*0010*/ 	.short	0x0005
        /*0012*/ 	.short	0x0020
        /*0014*/ 	.byte	0x00, 0xf5, 0x21, 0x00


	//----- nvinfo : EIATTR_KPARAM_INFO
	.align		4
.L_9:
        /*0018*/ 	.byte	0x04, 0x17
        /*001a*/ 	.short	(.L_11 - .L_10)
.L_10:
        /*001c*/ 	.word	0x00000000
        /*0020*/ 	.short	0x0004
        /*0022*/ 	.short	0x0018
        /*0024*/ 	.byte	0x00, 0xf5, 0x21, 0x00


	//----- nvinfo : EIATTR_KPARAM_INFO
	.align		4
.L_11:
        /*0028*/ 	.byte	0x04, 0x17
        /*002a*/ 	.short	(.L_13 - .L_12)
.L_12:
        /*002c*/ 	.word	0x00000000
        /*0030*/ 	.short	0x0003
        /*0032*/ 	.short	0x0010
        /*0034*/ 	.byte	0x00, 0xf5, 0x21, 0x00


	//----- nvinfo : EIATTR_KPARAM_INFO
	.align		4
.L_13:
        /*0038*/ 	.byte	0x04, 0x17
        /*003a*/ 	.short	(.L_15 - .L_14)
.L_14:
        /*003c*/ 	.word	0x00000000
        /*0040*/ 	.short	0x0002
        /*0042*/ 	.short	0x0008
        /*0044*/ 	.byte	0x00, 0xf0, 0x11, 0x00


	//----- nvinfo : EIATTR_KPARAM_INFO
	.align		4
.L_15:
        /*0048*/ 	.byte	0x04, 0x17
        /*004a*/ 	.short	(.L_17 - .L_16)
.L_16:
        /*004c*/ 	.word	0x00000000
        /*0050*/ 	.short	0x0001
        /*0052*/ 	.short	0x0004
        /*0054*/ 	.byte	0x00, 0xf0, 0x11, 0x00


	//----- nvinfo : EIATTR_KPARAM_INFO
	.align		4
.L_17:
        /*0058*/ 	.byte	0x04, 0x17
        /*005a*/ 	.short	(.L_19 - .L_18)
.L_18:
        /*005c*/ 	.word	0x00000000
        /*0060*/ 	.short	0x0000
        /*0062*/ 	.short	0x0000
        /*0064*/ 	.byte	0x00, 0xf0, 0x11, 0x00


	//----- nvinfo : EIATTR_SPARSE_MMA_MASK
	.align		4
.L_19:
        /*0068*/ 	.byte	0x03, 0x50
        /*006a*/ 	.short	0x0000


	//----- nvinfo : EIATTR_MAXREG_COUNT
	.align		4
        /*006c*/ 	.byte	0x03, 0x1b
        /*006e*/ 	.short	0x00ff


	//----- nvinfo : EIATTR_NUM_BARRIERS
	.align		4
        /*0070*/ 	.byte	0x02, 0x4c
        /*0072*/ 	.byte	0x01
	.zero		1


	//----- nvinfo : EIATTR_MERCURY_ISA_VERSION
	.align		4
        /*0074*/ 	.byte	0x03, 0x5f
        /*0076*/ 	.short	0x0101


	//----- nvinfo : EIATTR_VRC_CTA_INIT_COUNT
	.align		4
        /*0078*/ 	.byte	0x02, 0x4a
	.zero		1
	.zero		1


	//----- nvinfo : EIATTR_EXIT_INSTR_OFFSETS
	.align		4
        /*007c*/ 	.byte	0x04, 0x1c
        /*007e*/ 	.short	(.L_21 - .L_20)


	//   ....[0]....
.L_20:
        /*0080*/ 	.word	0x00001ad0


	//----- nvinfo : EIATTR_CBANK_PARAM_SIZE
	.align		4
.L_21:
        /*0084*/ 	.byte	0x03, 0x19
        /*0086*/ 	.short	0x0028


	//----- nvinfo : EIATTR_PARAM_CBANK
	.align		4
        /*0088*/ 	.byte	0x04, 0x0a
        /*008a*/ 	.short	(.L_23 - .L_22)
	.align		4
.L_22:
        /*008c*/ 	.word	index@(.nv.constant0._Z12sgemm_gpu_v3ILi16EEviiiPfS0_S0_)
        /*0090*/ 	.short	0x0380
        /*0092*/ 	.short	0x0028


	//----- nvinfo : EIATTR_SW_WAR
	.align		4
.L_23:
        /*0094*/ 	.byte	0x04, 0x36
        /*0096*/ 	.short	(.L_25 - .L_24)
.L_24:
        /*0098*/ 	.word	0x00000008
.L_25:


//--------------------- .nv.callgraph             --------------------------
	.section	.nv.callgraph,"",@"SHT_CUDA_CALLGRAPH"
	.align	4
	.sectionentsize	8
	.align		4
        /*0000*/ 	.word	0x00000000
	.align		4
        /*0004*/ 	.word	0xffffffff
	.align		4
        /*0008*/ 	.word	0x00000000
	.align		4
        /*000c*/ 	.word	0xfffffffe
	.align		4
        /*0010*/ 	.word	0x00000000
	.align		4
        /*0014*/ 	.word	0xfffffffd
	.align		4
        /*0018*/ 	.word	0x00000000
	.align		4
        /*001c*/ 	.word	0xfffffffc


//--------------------- .text._Z12sgemm_gpu_v3ILi16EEviiiPfS0_S0_ --------------------------
	.section	.text._Z12sgemm_gpu_v3ILi16EEviiiPfS0_S0_,"ax",@progbits
	.align	128
        .global         _Z12sgemm_gpu_v3ILi16EEviiiPfS0_S0_
        .type           _Z12sgemm_gpu_v3ILi16EEviiiPfS0_S0_,@function
        .size           _Z12sgemm_gpu_v3ILi16EEviiiPfS0_S0_,(.L_x_5 - _Z12sgemm_gpu_v3ILi16EEviiiPfS0_S0_)
        .other          _Z12sgemm_gpu_v3ILi16EEviiiPfS0_S0_,@"STO_CUDA_ENTRY STV_DEFAULT"
_Z12sgemm_gpu_v3ILi16EEviiiPfS0_S0_:
.text._Z12sgemm_gpu_v3ILi16EEviiiPfS0_S0_:
[----:B------:R-:W-:Y:S01]  /*0000*/  LDC R1, c[0x0][0x37c] ;  /* 0x0000df00ff017b82 */ /* 0x000fe20000000800 */
[----:B------:R-:W0:Y:S07]  /*0010*/  LDCU UR11, c[0x0][0x388] ;  /* 0x00007100ff0b77ac */ /* 0x000e2e0008000800 */
[----:B------:R-:W1:Y:S01]  /*0020*/  S2UR UR4, SR_CTAID.X ;  /* 0x00000000000479c3 */ /* 0x000e620000002500 */
[----:B------:R-:W2:Y:S01]  /*0030*/  S2R R0, SR_TID.X ;  /* 0x0000000000007919 */ /* 0x000ea20000002100 */
[----:B------:R-:W-:Y:S01]  /*0040*/  HFMA2 R21, -RZ, RZ, 0, 0 ;  /* 0x00000000ff157431 */ /* 0x000fe200000001ff */
[----:B------:R-:W1:Y:S01]  /*0050*/  LDCU UR5, c[0x0][0x360] ;  /* 0x00006c00ff0577ac */ /* 0x000e620008000800 */
[----:B------:R-:W3:Y:S01]  /*0060*/  S2R R3, SR_TID.Y ;  /* 0x0000000000037919 */ /* 0x000ee20000002200 */
[----:B------:R-:W4:Y:S03]  /*0070*/  LDCU UR8, c[0x0][0x364] ;  /* 0x00006c80ff0877ac */ /* 0x000f260008000800 */
[----:B------:R-:W4:Y:S01]  /*0080*/  S2UR UR7, SR_CTAID.Y ;  /* 0x00000000000779c3 */ /* 0x000f220000002600 */
[----:B------:R-:W2:Y:S01]  /*0090*/  LDCU.64 UR12, c[0x0][0x358] ;  /* 0x00006b00ff0c77ac */ /* 0x000ea20008000a00 */
[----:B0-----:R-:W-:-:S02]  /*00a0*/  UISETP.GE.AND UP0, UPT, UR11, 0x10, UPT ;  /* 0x000000100b00788c */ /* 0x001fc4000bf06270 */
[----:B------:R-:W-:-:S04]  /*00b0*/  USHF.R.S32.HI UR6, URZ, 0x1f, UR11 ;  /* 0x0000001fff067899 */ /* 0x000fc8000801140b */
[----:B------:R-:W-:Y:S02]  /*00c0*/  ULEA.HI UR6, UR6, UR11, URZ, 0x4 ;  /* 0x0000000b06067291 */ /* 0x000fe4000f8f20ff */
[----:B-1----:R-:W-:Y:S02]  /*00d0*/  UIMAD UR4, UR4, UR5, URZ ;  /* 0x00000005040472a4 */ /* 0x002fe4000f8e02ff */
[----:B----4-:R-:W-:Y:S01]  /*00e0*/  UIMAD UR5, UR7, UR8, URZ ;  /* 0x00000008070572a4 */ /* 0x010fe2000f8e02ff */
[----:B--2---:R-:W-:Y:S11]  /*00f0*/  BRA.U !UP0, `(.L_x_0) ;  /* 0x0000001908587547 */ /* 0x004ff6000b800000 */
[----:B------:R-:W0:Y:S01]  /*0100*/  S2UR UR9, SR_CgaCtaId ;  /* 0x00000000000979c3 */ /* 0x000e220000008800 */
[----:B------:R-:W-:Y:S01]  /*0110*/  USHF.R.S32.HI UR6, URZ, 0x4, UR6 ;  /* 0x00000004ff067899 */ /* 0x000fe20008011406 */
[----:B---3--:R-:W-:Y:S01]  /*0120*/  IMAD R19, R3, UR11, R0 ;  /* 0x0000000b03137c24 */ /* 0x008fe2000f8e0200 */
[----:B------:R-:W-:Y:S01]  /*0130*/  UMOV UR7, 0x400 ;  /* 0x0000040000077882 */ /* 0x000fe20000000000 */
[----:B------:R-:W-:Y:S01]  /*0140*/  CS2R R20, SRZ ;  /* 0x0000000000147805 */ /* 0x000fe2000001ff00 */
[----:B------:R-:W-:Y:S02]  /*0150*/  UIADD3 UR10, UPT, UPT, UR6, -0x1, URZ ;  /* 0xffffffff060a7890 */ /* 0x000fe4000fffe0ff */
[----:B------:R-:W-:Y:S02]  /*0160*/  UIADD3 UR8, UPT, UPT, UR7, 0x400, URZ ;  /* 0x0000040007087890 */ /* 0x000fe4000fffe0ff */
[----:B------:R-:W-:Y:S02]  /*0170*/  UISETP.GE.U32.AND UP0, UPT, UR10, 0x3, UPT ;  /* 0x000000030a00788c */ /* 0x000fe4000bf06070 */
[----:B0-----:R-:W-:-:S02]  /*0180*/  ULEA UR7, UR9, UR7, 0x18 ;  /* 0x0000000709077291 */ /* 0x001fc4000f8ec0ff */
[----:B------:R-:W-:Y:S02]  /*0190*/  ULEA UR8, UR9, UR8, 0x18 ;  /* 0x0000000809087291 */ /* 0x000fe4000f8ec0ff */
[----:B------:R-:W-:Y:S02]  /*01a0*/  UIMAD UR9, UR5, UR11, URZ ;  /* 0x0000000b050972a4 */ /* 0x000fe4000f8e02ff */
[C---:B------:R-:W-:Y:S02]  /*01b0*/  LEA R17, R3.reuse, UR7, 0x6 ;  /* 0x0000000703117c11 */ /* 0x040fe4000f8e30ff */
[C---:B------:R-:W-:Y:S02]  /*01c0*/  LEA R2, R0.reuse, UR8, 0x2 ;  /* 0x0000000800027c11 */ /* 0x040fe4000f8e10ff */
[----:B------:R-:W-:Y:S02]  /*01d0*/  LEA R18, R0, R17, 0x2 ;  /* 0x0000001100127211 */ /* 0x000fe400078e10ff */
[----:B------:R-:W-:Y:S01]  /*01e0*/  LEA R16, R3, R2, 0x6 ;  /* 0x0000000203107211 */ /* 0x000fe200078e30ff */
[----:B------:R-:W-:Y:S06]  /*01f0*/  BRA.U !UP0, `(.L_x_1) ;  /* 0x0000000d08787547 */ /* 0x000fec000b800000 */
[----:B------:R-:W0:Y:S01]  /*0200*/  LDC R13, c[0x0][0x384] ;  /* 0x0000e100ff0d7b82 */ /* 0x000e220000000800 */
[C---:B------:R-:W-:Y:S01]  /*0210*/  IADD3 R22, PT, PT, R3.reuse, 0x30, RZ ;  /* 0x0000003003167810 */ /* 0x040fe20007ffe0ff */
[----:B------:R-:W-:Y:S01]  /*0220*/  ULOP3.LUT UR7, UR6, 0x7fffffc, URZ, 0xc0, !UPT ;  /* 0x07fffffc06077892 */ /* 0x000fe2000f8ec0ff */
[C---:B------:R-:W-:Y:S01]  /*0230*/  IADD3 R20, PT, PT, R3.reuse, 0x20, RZ ;  /* 0x0000002003147810 */ /* 0x040fe20007ffe0ff */
[----:B------:R-:W1:Y:S01]  /*0240*/  LDCU.128 UR16, c[0x0][0x390] ;  /* 0x00007200ff1077ac */ /* 0x000e620008000c00 */
[----:B------:R-:W-:Y:S02]  /*0250*/  IADD3 R14, PT, PT, R3, 0x10, RZ ;  /* 0x00000010030e7810 */ /* 0x000fe40007ffe0ff */
[----:B------:R-:W-:Y:S01]  /*0260*/  IADD3 R15, PT, PT, R19, 0x20, RZ ;  /* 0x00000020130f7810 */ /* 0x000fe20007ffe0ff */
[----:B------:R-:W-:Y:S01]  /*0270*/  UIADD3 UR7, UPT, UPT, -UR7, URZ, URZ ;  /* 0x000000ff07077290 */ /* 0x000fe2000fffe1ff */
[----:B------:R-:W-:Y:S01]  /*0280*/  MOV R21, RZ ;  /* 0x000000ff00157202 */ /* 0x000fe20000000f00 */
[----:B0-----:R-:W-:-:S02]  /*0290*/  IMAD R22, R22, R13, R0 ;  /* 0x0000000d16167224 */ /* 0x001fc400078e0200 */
[-CC-:B------:R-:W-:Y:S02]  /*02a0*/  IMAD R20, R20, R13.reuse, R0.reuse ;  /* 0x0000000d14147224 */ /* 0x180fe400078e0200 */
[-CC-:B------:R-:W-:Y:S02]  /*02b0*/  IMAD R14, R14, R13.reuse, R0.reuse ;  /* 0x0000000d0e0e7224 */ /* 0x180fe400078e0200 */
[----:B-1----:R-:W-:-:S07]  /*02c0*/  IMAD R12, R3, R13, R0 ;  /* 0x0000000d030c7224 */ /* 0x002fce00078e0200 */
.L_x_2:
[----:B------:R-:W-:-:S04]  /*02d0*/  IADD3 R4, PT, PT, R15, -0x20, RZ ;  /* 0xffffffe00f047810 */ /* 0x000fc80007ffe0ff */
[----:B------:R-:W-:Y:S02]  /*02e0*/  IADD3 R7, P0, PT, R4, UR9, RZ ;  /* 0x0000000904077c10 */ /* 0x000fe4000ff1e0ff */
[----:B------:R-:W-:Y:S02]  /*02f0*/  IADD3 R4, P1, PT, R12, UR4, RZ ;  /* 0x000000040c047c10 */ /* 0x000fe4000ff3e0ff */
[----:B------:R-:W-:Y:S02]  /*0300*/  IADD3.X R10, PT, PT, RZ, RZ, RZ, P0, !PT ;  /* 0x000000ffff0a7210 */ /* 0x000fe400007fe4ff */
[----:B------:R-:W-:Y:S02]  /*0310*/  LEA R8, P0, R7, UR16, 0x2 ;  /* 0x0000001007087c11 */ /* 0x000fe4000f8010ff */
[----:B------:R-:W-:Y:S02]  /*0320*/  IADD3.X R5, PT, PT, RZ, RZ, RZ, P1, !PT ;  /* 0x000000ffff057210 */ /* 0x000fe40000ffe4ff */
[----:B------:R-:W-:-:S02]  /*0330*/  LEA R6, P1, R4, UR18, 0x2 ;  /* 0x0000001204067c11 */ /* 0x000fc4000f8210ff */
[----:B------:R-:W-:Y:S02]  /*0340*/  LEA.HI.X R9, R7, UR17, R10, 0x2, P0 ;  /* 0x0000001107097c11 */ /* 0x000fe400080f140a */
[----:B------:R-:W-:-:S03]  /*0350*/  LEA.HI.X R7, R4, UR19, R5, 0x2, P1 ;  /* 0x0000001304077c11 */ /* 0x000fc600088f1405 */
[----:B------:R-:W2:Y:S04]  /*0360*/  LDG.E R29, desc[UR12][R8.64] ;  /* 0x0000000c081d7981 */ /* 0x000ea8000c1e1900 */
[----:B------:R-:W3:Y:S01]  /*0370*/  LDG.E R7, desc[UR12][R6.64] ;  /* 0x0000000c06077981 */ /* 0x000ee2000c1e1900 */
[----:B------:R-:W-:Y:S02]  /*0380*/  IADD3 R4, PT, PT, R15, -0x10, RZ ;  /* 0xfffffff00f047810 */ /* 0x000fe40007ffe0ff */
[----:B------:R-:W-:Y:S02]  /*0390*/  IADD3 R10, P1, PT, R14, UR4, RZ ;  /* 0x000000040e0a7c10 */ /* 0x000fe4000ff3e0ff */
[----:B------:R-:W-:Y:S02]  /*03a0*/  IADD3 R5, P0, PT, R4, UR9, RZ ;  /* 0x0000000904057c10 */ /* 0x000fe4000ff1e0ff */
[----:B------:R-:W-:-:S02]  /*03b0*/  IADD3.X R11, PT, PT, RZ, RZ, RZ, P1, !PT ;  /* 0x000000ffff0b7210 */ /* 0x000fc40000ffe4ff */
[----:B------:R-:W-:Y:S02]  /*03c0*/  IADD3.X R24, PT, PT, RZ, RZ, RZ, P0, !PT ;  /* 0x000000ffff187210 */ /* 0x000fe400007fe4ff */
[----:B------:R-:W-:-:S04]  /*03d0*/  LEA R4, P0, R5, UR16, 0x2 ;  /* 0x0000001005047c11 */ /* 0x000fc8000f8010ff */
[----:B------:R-:W-:Y:S02]  /*03e0*/  LEA.HI.X R5, R5, UR17, R24, 0x2, P0 ;  /* 0x0000001105057c11 */ /* 0x000fe400080f1418 */
[----:B------:R-:W-:-:S04]  /*03f0*/  LEA R26, P0, R10, UR18, 0x2 ;  /* 0x000000120a1a7c11 */ /* 0x000fc8000f8010ff */
[----:B------:R-:W-:Y:S01]  /*0400*/  LEA.HI.X R27, R10, UR19, R11, 0x2, P0 ;  /* 0x000000130a1b7c11 */ /* 0x000fe200080f140b */
[----:B--2---:R-:W-:Y:S04]  /*0410*/  STS [R18], R29 ;  /* 0x0000001d12007388 */ /* 0x004fe80000000800 */
[----:B---3--:R-:W-:Y:S01]  /*0420*/  STS [R16], R7 ;  /* 0x0000000710007388 */ /* 0x008fe20000000800 */
[----:B------:R-:W-:Y:S06]  /*0430*/  BAR.SYNC.DEFER_BLOCKING 0x0 ;  /* 0x0000000000007b1d */ /* 0x000fec0000010000 */
[----:B------:R0:W2:Y:S04]  /*0440*/  LDG.E R25, desc[UR12][R4.64] ;  /* 0x0000000c04197981 */ /* 0x0000a8000c1e1900 */
[----:B------:R1:W3:Y:S04]  /*0450*/  LDG.E R23, desc[UR12][R26.64] ;  /* 0x0000000c1a177981 */ /* 0x0002e8000c1e1900 */
[----:B------:R-:W-:Y:S04]  /*0460*/  LDS R6, [R2] ;  /* 0x0000000002067984 */ /* 0x000fe80000000800 */
[----:B------:R-:W4:Y:S04]  /*0470*/  LDS.128 R8, [R17] ;  /* 0x0000000011087984 */ /* 0x000f280000000c00 */
[----:B------:R-:W5:Y:S04]  /*0480*/  LDS R28, [R2+0x40] ;  /* 0x00004000021c7984 */ /* 0x000f680000000800 */
[----:B------:R-:W1:Y:S04]  /*0490*/  LDS R29, [R2+0x80] ;  /* 0x00008000021d7984 */ /* 0x000e680000000800 */
[----:B------:R-:W1:Y:S01]  /*04a0*/  LDS R24, [R2+0xc0] ;  /* 0x0000c00002187984 */ /* 0x000e620000000800 */
[----:B----4-:R-:W-:-:S03]  /*04b0*/  FFMA R6, R8, R6, R21 ;  /* 0x0000000608067223 */ /* 0x010fc60000000015 */
[----:B------:R-:W-:Y:S01]  /*04c0*/  LDS R8, [R2+0x100] ;  /* 0x0001000002087984 */ /* 0x000fe20000000800 */
[----:B-----5:R-:W-:-:S03]  /*04d0*/  FFMA R9, R28, R9, R6 ;  /* 0x000000091c097223 */ /* 0x020fc60000000006 */
[----:B0-----:R-:W0:Y:S01]  /*04e0*/  LDS.128 R4, [R17+0x10] ;  /* 0x0000100011047984 */ /* 0x001e220000000c00 */
[----:B-1----:R-:W-:-:S03]  /*04f0*/  FFMA R9, R29, R10, R9 ;  /* 0x0000000a1d097223 */ /* 0x002fc60000000009 */
[----:B------:R-:W1:Y:S01]  /*0500*/  LDS R21, [R2+0x140] ;  /* 0x0001400002157984 */ /* 0x000e620000000800 */
[----:B------:R-:W-:-:S03]  /*0510*/  FFMA R9, R24, R11, R9 ;  /* 0x0000000b18097223 */ /* 0x000fc60000000009 */
[----:B------:R-:W4:Y:S04]  /*0520*/  LDS R10, [R2+0x180] ;  /* 0x00018000020a7984 */ /* 0x000f280000000800 */
[----:B------:R-:W5:Y:S01]  /*0530*/  LDS R24, [R2+0x1c0] ;  /* 0x0001c00002187984 */ /* 0x000f620000000800 */
[----:B0-----:R-:W-:-:S04]  /*0540*/  FFMA R4, R4, R8, R9 ;  /* 0x0000000804047223 */ /* 0x001fc80000000009 */
[----:B-1----:R-:W-:Y:S02]  /*0550*/  FFMA R5, R21, R5, R4 ;  /* 0x0000000515057223 */ /* 0x002fe40000000004 */
[----:B------:R-:W-:Y:S02]  /*0560*/  LDS R4, [R2+0x200] ;  /* 0x0002000002047984 */ /* 0x000fe40000000800 */
[----:B----4-:R-:W-:Y:S02]  /*0570*/  FFMA R5, R10, R6, R5 ;  /* 0x000000060a057223 */ /* 0x010fe40000000005 */
[----:B------:R-:W0:Y:S02]  /*0580*/  LDS.128 R8, [R17+0x20] ;  /* 0x0000200011087984 */ /* 0x000e240000000c00 */
[----:B-----5:R-:W-:Y:S02]  /*0590*/  FFMA R5, R24, R7, R5 ;  /* 0x0000000718057223 */ /* 0x020fe40000000005 */
[----:B------:R-:W1:Y:S04]  /*05a0*/  LDS R21, [R2+0x240] ;  /* 0x0002400002157984 */ /* 0x000e680000000800 */
[----:B------:R-:W4:Y:S04]  /*05b0*/  LDS R6, [R2+0x280] ;  /* 0x0002800002067984 */ /* 0x000f280000000800 */
[----:B------:R-:W5:Y:S04]  /*05c0*/  LDS R7, [R2+0x2c0] ;  /* 0x0002c00002077984 */ /* 0x000f680000000800 */
[----:B------:R-:W-:Y:S01]  /*05d0*/  LDS R24, [R2+0x3c0] ;  /* 0x0003c00002187984 */ /* 0x000fe20000000800 */
[----:B0-----:R-:W-:-:S04]  /*05e0*/  FFMA R4, R8, R4, R5 ;  /* 0x0000000408047223 */ /* 0x001fc80000000005 */
[----:B-1----:R-:W-:Y:S01]  /*05f0*/  FFMA R9, R21, R9, R4 ;  /* 0x0000000915097223 */ /* 0x002fe20000000004 */
[----:B------:R-:W-:Y:S01]  /*0600*/  IADD3 R21, P0, PT, R15, UR9, RZ ;  /* 0x000000090f157c10 */ /* 0x000fe2000ff1e0ff */
[----:B------:R-:W-:Y:S02]  /*0610*/  LDS R4, [R2+0x340] ;  /* 0x0003400002047984 */ /* 0x000fe40000000800 */
[----:B----4-:R-:W-:Y:S01]  /*0620*/  FFMA R6, R6, R10, R9 ;  /* 0x0000000a06067223 */ /* 0x010fe20000000009 */
[----:B------:R-:W-:Y:S02]  /*0630*/  IADD3.X R26, PT, PT, RZ, RZ, RZ, P0, !PT ;  /* 0x000000ffff1a7210 */ /* 0x000fe400007fe4ff */
[----:B------:R-:W-:Y:S01]  /*0640*/  LEA R28, P0, R21, UR16, 0x2 ;  /* 0x00000010151c7c11 */ /* 0x000fe2000f8010ff */
[----:B-----5:R-:W-:Y:S02]  /*0650*/  FFMA R5, R7, R11, R6 ;  /* 0x0000000b07057223 */ /* 0x020fe40000000006 */
[----:B------:R-:W-:Y:S01]  /*0660*/  LDS R6, [R2+0x300] ;  /* 0x0003000002067984 */ /* 0x000fe20000000800 */
[----:B------:R-:W-:-:S02]  /*0670*/  LEA.HI.X R29, R21, UR17, R26, 0x2, P0 ;  /* 0x00000011151d7c11 */ /* 0x000fc400080f141a */
[----:B------:R-:W-:Y:S01]  /*0680*/  IADD3 R27, P0, PT, R20, UR4, RZ ;  /* 0x00000004141b7c10 */ /* 0x000fe2000ff1e0ff */
[----:B------:R-:W-:Y:S04]  /*0690*/  LDS R7, [R2+0x380] ;  /* 0x0003800002077984 */ /* 0x000fe80000000800 */
[----:B------:R-:W0:Y:S04]  /*06a0*/  LDS.128 R8, [R17+0x30] ;  /* 0x0000300011087984 */ /* 0x000e280000000c00 */
[----:B--2---:R1:W-:Y:S04]  /*06b0*/  STS [R18], R25 ;  /* 0x0000001912007388 */ /* 0x0043e80000000800 */
[----:B---3--:R-:W-:Y:S01]  /*06c0*/  STS [R16], R23 ;  /* 0x0000001710007388 */ /* 0x008fe20000000800 */
[----:B------:R-:W-:Y:S06]  /*06d0*/  BAR.SYNC.DEFER_BLOCKING 0x0 ;  /* 0x0000000000007b1d */ /* 0x000fec0000010000 */
[----:B------:R2:W3:Y:S01]  /*06e0*/  LDG.E R21, desc[UR12][R28.64] ;  /* 0x0000000c1c157981 */ /* 0x0004e2000c1e1900 */
[----:B0-----:R-:W-:-:S03]  /*06f0*/  FFMA R5, R8, R6, R5 ;  /* 0x0000000608057223 */ /* 0x001fc60000000005 */
[----:B------:R-:W-:Y:S04]  /*0700*/  LDS R8, [R2] ;  /* 0x0000000002087984 */ /* 0x000fe80000000800 */
[----:B------:R-:W-:Y:S01]  /*0710*/  LDS R23, [R2+0x40] ;  /* 0x0000400002177984 */ /* 0x000fe20000000800 */
[----:B--2---:R-:W-:Y:S02]  /*0720*/  IADD3.X R28, PT, PT, RZ, RZ, RZ, P0, !PT ;  /* 0x000000ffff1c7210 */ /* 0x004fe400007fe4ff */
[----:B------:R-:W-:-:S04]  /*0730*/  LEA R26, P0, R27, UR18, 0x2 ;  /* 0x000000121b1a7c11 */ /* 0x000fc8000f8010ff */
[----:B------:R-:W-:-:S05]  /*0740*/  LEA.HI.X R27, R27, UR19, R28, 0x2, P0 ;  /* 0x000000131b1b7c11 */ /* 0x000fca00080f141c */
[----:B-1----:R0:W2:Y:S01]  /*0750*/  LDG.E R25, desc[UR12][R26.64] ;  /* 0x0000000c1a197981 */ /* 0x0020a2000c1e1900 */
[----:B------:R-:W-:-:S04]  /*0760*/  FFMA R4, R4, R9, R5 ;  /* 0x0000000904047223 */ /* 0x000fc80000000005 */
[----:B------:R-:W-:Y:S02]  /*0770*/  FFMA R9, R7, R10, R4 ;  /* 0x0000000a07097223 */ /* 0x000fe40000000004 */
[----:B------:R-:W1:Y:S02]  /*0780*/  LDS.128 R4, [R17] ;  /* 0x0000000011047984 */ /* 0x000e640000000c00 */
[----:B------:R-:W-:Y:S02]  /*0790*/  FFMA R9, R24, R11, R9 ;  /* 0x0000000b18097223 */ /* 0x000fe40000000009 */
[----:B------:R-:W4:Y:S04]  /*07a0*/  LDS R10, [R2+0x80] ;  /* 0x00008000020a7984 */ /* 0x000f280000000800 */
[----:B------:R-:W5:Y:S01]  /*07b0*/  LDS R24, [R2+0xc0] ;  /* 0x0000c00002187984 */ /* 0x000f620000000800 */
[----:B-1----:R-:W-:-:S04]  /*07c0*/  FFMA R4, R4, R8, R9 ;  /* 0x0000000804047223 */ /* 0x002fc80000000009 */
[----:B------:R-:W-:Y:S02]  /*07d0*/  FFMA R5, R23, R5, R4 ;  /* 0x0000000517057223 */ /* 0x000fe40000000004 */
[----:B------:R-:W-:Y:S02]  /*07e0*/  LDS R4, [R2+0x100] ;  /* 0x0001000002047984 */ /* 0x000fe40000000800 */
[----:B----4-:R-:W-:Y:S02]  /*07f0*/  FFMA R5, R10, R6, R5 ;  /* 0x000000060a057223 */ /* 0x010fe40000000005 */
[----:B------:R-:W1:Y:S02]  /*0800*/  LDS.128 R8, [R17+0x10] ;  /* 0x0000100011087984 */ /* 0x000e640000000c00 */
[----:B-----5:R-:W-:Y:S02]  /*0810*/  FFMA R5, R24, R7, R5 ;  /* 0x0000000718057223 */ /* 0x020fe40000000005 */
[----:B------:R-:W4:Y:S04]  /*0820*/  LDS R23, [R2+0x140] ;  /* 0x0001400002177984 */ /* 0x000f280000000800 */
[----:B------:R-:W5:Y:S04]  /*0830*/  LDS R6, [R2+0x180] ;  /* 0x0001800002067984 */ /* 0x000f680000000800 */
[----:B------:R-:W0:Y:S01]  /*0840*/  LDS R24, [R2+0x1c0] ;  /* 0x0001c00002187984 */ /* 0x000e220000000800 */
[----:B-1----:R-:W-:-:S03]  /*0850*/  FFMA R4, R8, R4, R5 ;  /* 0x0000000408047223 */ /* 0x002fc60000000005 */
[----:B------:R-:W-:Y:S01]  /*0860*/  LDS R8, [R2+0x200] ;  /* 0x0002000002087984 */ /* 0x000fe20000000800 */
[----:B----4-:R-:W-:-:S03]  /*0870*/  FFMA R9, R23, R9, R4 ;  /* 0x0000000917097223 */ /* 0x010fc60000000004 */
[----:B------:R-:W-:Y:S01]  /*0880*/  LDS R23, [R2+0x240] ;  /* 0x0002400002177984 */ /* 0x000fe20000000800 */
[----:B-----5:R-:W-:-:S03]  /*0890*/  FFMA R9, R6, R10, R9 ;  /* 0x0000000a06097223 */ /* 0x020fc60000000009 */
[----:B------:R-:W1:Y:S01]  /*08a0*/  LDS.128 R4, [R17+0x20] ;  /* 0x0000200011047984 */ /* 0x000e620000000c00 */
[----:B0-----:R-:W-:-:S03]  /*08b0*/  FFMA R9, R24, R11, R9 ;  /* 0x0000000b18097223 */ /* 0x001fc60000000009 */
[----:B------:R-:W0:Y:S04]  /*08c0*/  LDS R10, [R2+0x280] ;  /* 0x00028000020a7984 */ /* 0x000e280000000800 */
[----:B------:R-:W4:Y:S04]  /*08d0*/  LDS R11, [R2+0x2c0] ;  /* 0x0002c000020b7984 */ /* 0x000f280000000800 */
[----:B------:R-:W-:Y:S01]  /*08e0*/  LDS R24, [R2+0x3c0] ;  /* 0x0003c00002187984 */ /* 0x000fe20000000800 */
[----:B-1----:R-:W-:-:S03]  /*08f0*/  FFMA R4, R4, R8, R9 ;  /* 0x0000000804047223 */ /* 0x002fc60000000009 */
[----:B------:R-:W-:Y:S01]  /*0900*/  LDS R8, [R2+0x340] ;  /* 0x0003400002087984 */ /* 0x000fe20000000800 */
[----:B------:R-:W-:Y:S01]  /*0910*/  FFMA R5, R23, R5, R4 ;  /* 0x0000000517057223 */ /* 0x000fe20000000004 */
[----:B------:R-:W-:-:S03]  /*0920*/  IADD3 R4, PT, PT, R15, 0x10, RZ ;  /* 0x000000100f047810 */ /* 0x000fc60007ffe0ff */
[----:B0-----:R-:W-:Y:S01]  /*0930*/  FFMA R6, R10, R6, R5 ;  /* 0x000000060a067223 */ /* 0x001fe20000000005 */
[----:B------:R-:W-:Y:S01]  /*0940*/  IADD3 R23, P0, PT, R4, UR9, RZ ;  /* 0x0000000904177c10 */ /* 0x000fe2000ff1e0ff */
[----:B------:R-:W-:Y:S02]  /*0950*/  LDS R10, [R2+0x300] ;  /* 0x00030000020a7984 */ /* 0x000fe40000000800 */
[----:B----4-:R-:W-:Y:S01]  /*0960*/  FFMA R9, R11, R7, R6 ;  /* 0x000000070b097223 */ /* 0x010fe20000000006 */
[----:B------:R-:W-:Y:S01]  /*0970*/  IADD3.X R26, PT, PT, RZ, RZ, RZ, P0, !PT ;  /* 0x000000ffff1a7210 */ /* 0x000fe200007fe4ff */
[----:B------:R-:W-:Y:S01]  /*0980*/  LDS R11, [R2+0x380] ;  /* 0x00038000020b7984 */ /* 0x000fe20000000800 */
[----:B------:R-:W-:-:S03]  /*0990*/  LEA R28, P0, R23, UR16, 0x2 ;  /* 0x00000010171c7c11 */ /* 0x000fc6000f8010ff */
[----:B------:R-:W0:Y:S01]  /*09a0*/  LDS.128 R4, [R17+0x30] ;  /* 0x0000300011047984 */ /* 0x000e220000000c00 */
[----:B------:R-:W-:Y:S02]  /*09b0*/  LEA.HI.X R29, R23, UR17, R26, 0x2, P0 ;  /* 0x00000011171d7c11 */ /* 0x000fe400080f141a */
[----:B------:R-:W-:Y:S01]  /*09c0*/  IADD3 R27, P0, PT, R22, UR4, RZ ;  /* 0x00000004161b7c10 */ /* 0x000fe2000ff1e0ff */
[----:B---3--:R1:W-:Y:S04]  /*09d0*/  STS [R18], R21 ;  /* 0x0000001512007388 */ /* 0x0083e80000000800 */
[----:B--2---:R-:W-:Y:S01]  /*09e0*/  STS [R16], R25 ;  /* 0x0000001910007388 */ /* 0x004fe20000000800 */
        /* <DEDUP_REMOVED lines=9> */
[----:B------:R-:W-:Y:S01]  /*0a80*/  FFMA R8, R8, R5, R9 ;  /* 0x0000000508087223 */ /* 0x000fe20000000009 */
[----:B------:R-:W-:Y:S01]  /*0a90*/  UIADD3 UR7, UPT, UPT, UR7, 0x4, URZ ;  /* 0x0000000407077890 */ /* 0x000fe2000fffe0ff */
[----:B------:R-:W-:Y:S02]  /*0aa0*/  LEA R12, R13, R12, 0x6 ;  /* 0x0000000c0d0c7211 */ /* 0x000fe400078e30ff */
[----:B------:R-:W-:Y:S01]  /*0ab0*/  FFMA R5, R11, R6, R8 ;  /* 0x000000060b057223 */ /* 0x000fe20000000008 */
[----:B------:R-:W-:Y:S01]  /*0ac0*/  UISETP.NE.AND UP0, UPT, UR7, URZ, UPT ;  /* 0x000000ff0700728c */ /* 0x000fe2000bf05270 */
[----:B------:R-:W1:Y:S01]  /*0ad0*/  LDS.128 R8, [R17] ;  /* 0x0000000011087984 */ /* 0x000e620000000c00 */
[C---:B------:R-:W-:Y:S01]  /*0ae0*/  LEA R14, R13.reuse, R14, 0x6 ;  /* 0x0000000e0d0e7211 */ /* 0x040fe200078e30ff */
[----:B------:R-:W-:Y:S01]  /*0af0*/  FFMA R5, R24, R7, R5 ;  /* 0x0000000718057223 */ /* 0x000fe20000000005 */
[----:B------:R-:W-:Y:S01]  /*0b00*/  LEA R20, R13, R20, 0x6 ;  /* 0x000000140d147211 */ /* 0x000fe200078e30ff */
[----:B------:R-:W4:Y:S01]  /*0b10*/  LDS R6, [R2+0x80] ;  /* 0x0000800002067984 */ /* 0x000f220000000800 */
[----:B------:R-:W-:-:S02]  /*0b20*/  IADD3 R15, PT, PT, R15, 0x40, RZ ;  /* 0x000000400f0f7810 */ /* 0x000fc40007ffe0ff */
[----:B------:R-:W-:Y:S01]  /*0b30*/  LEA R22, R13, R22, 0x6 ;  /* 0x000000160d167211 */ /* 0x000fe200078e30ff */
[----:B------:R-:W5:Y:S04]  /*0b40*/  LDS R24, [R2+0xc0] ;  /* 0x0000c00002187984 */ /* 0x000f680000000800 */
[----:B0-----:R-:W-:Y:S01]  /*0b50*/  LDS R26, [R2+0x3c0] ;  /* 0x0003c000021a7984 */ /* 0x001fe20000000800 */
[----:B-1----:R-:W-:-:S03]  /*0b60*/  FFMA R4, R8, R4, R5 ;  /* 0x0000000408047223 */ /* 0x002fc60000000005 */
[----:B------:R-:W-:Y:S01]  /*0b70*/  LDS R8, [R2+0x100] ;  /* 0x0001000002087984 */ /* 0x000fe20000000800 */
[----:B------:R-:W-:-:S03]  /*0b80*/  FFMA R9, R25, R9, R4 ;  /* 0x0000000919097223 */ /* 0x000fc60000000004 */
[----:B------:R-:W-:Y:S01]  /*0b90*/  LDS R25, [R2+0x140] ;  /* 0x0001400002197984 */ /* 0x000fe20000000800 */
[----:B----4-:R-:W-:-:S03]  /*0ba0*/  FFMA R9, R6, R10, R9 ;  /* 0x0000000a06097223 */ /* 0x010fc60000000009 */
[----:B------:R-:W0:Y:S01]  /*0bb0*/  LDS.128 R4, [R17+0x10] ;  /* 0x0000100011047984 */ /* 0x000e220000000c00 */
[----:B-----5:R-:W-:-:S03]  /*0bc0*/  FFMA R9, R24, R11, R9 ;  /* 0x0000000b18097223 */ /* 0x020fc60000000009 */
[----:B------:R-:W1:Y:S04]  /*0bd0*/  LDS R10, [R2+0x180] ;  /* 0x00018000020a7984 */ /* 0x000e680000000800 */
[----:B------:R-:W4:Y:S01]  /*0be0*/  LDS R24, [R2+0x1c0] ;  /* 0x0001c00002187984 */ /* 0x000f220000000800 */
[----:B0-----:R-:W-:-:S04]  /*0bf0*/  FFMA R4, R4, R8, R9 ;  /* 0x0000000804047223 */ /* 0x001fc80000000009 */
[----:B------:R-:W-:Y:S02]  /*0c00*/  FFMA R5, R25, R5, R4 ;  /* 0x0000000519057223 */ /* 0x000fe40000000004 */
[----:B------:R-:W-:Y:S02]  /*0c10*/  LDS R4, [R2+0x200] ;  /* 0x0002000002047984 */ /* 0x000fe40000000800 */
[----:B-1----:R-:W-:Y:S02]  /*0c20*/  FFMA R5, R10, R6, R5 ;  /* 0x000000060a057223 */ /* 0x002fe40000000005 */
[----:B------:R-:W0:Y:S02]  /*0c30*/  LDS.128 R8, [R17+0x20] ;  /* 0x0000200011087984 */ /* 0x000e240000000c00 */
[----:B----4-:R-:W-:Y:S02]  /*0c40*/  FFMA R5, R24, R7, R5 ;  /* 0x0000000718057223 */ /* 0x010fe40000000005 */
[----:B------:R-:W1:Y:S04]  /*0c50*/  LDS R25, [R2+0x240] ;  /* 0x0002400002197984 */ /* 0x000e680000000800 */
[----:B------:R-:W4:Y:S04]  /*0c60*/  LDS R6, [R2+0x280] ;  /* 0x0002800002067984 */ /* 0x000f280000000800 */
[----:B------:R-:W-:Y:S01]  /*0c70*/  LDS R24, [R2+0x340] ;  /* 0x0003400002187984 */ /* 0x000fe20000000800 */
[----:B0-----:R-:W-:-:S03]  /*0c80*/  FFMA R4, R8, R4, R5 ;  /* 0x0000000408047223 */ /* 0x001fc60000000005 */
[----:B------:R-:W0:Y:S01]  /*0c90*/  LDS R8, [R2+0x2c0] ;  /* 0x0002c00002087984 */ /* 0x000e220000000800 */
[----:B-1----:R-:W-:-:S03]  /*0ca0*/  FFMA R9, R25, R9, R4 ;  /* 0x0000000919097223 */ /* 0x002fc60000000004 */
[----:B------:R-:W-:Y:S01]  /*0cb0*/  LDS R25, [R2+0x380] ;  /* 0x0003800002197984 */ /* 0x000fe20000000800 */
[----:B----4-:R-:W-:-:S03]  /*0cc0*/  FFMA R9, R6, R10, R9 ;  /* 0x0000000a06097223 */ /* 0x010fc60000000009 */
[----:B------:R-:W-:Y:S04]  /*0cd0*/  LDS R10, [R2+0x300] ;  /* 0x00030000020a7984 */ /* 0x000fe80000000800 */
[----:B------:R-:W1:Y:S01]  /*0ce0*/  LDS.128 R4, [R17+0x30] ;  /* 0x0000300011047984 */ /* 0x000e620000000c00 */
[----:B0-----:R-:W-:-:S04]  /*0cf0*/  FFMA R9, R8, R11, R9 ;  /* 0x0000000b08097223 */ /* 0x001fc80000000009 */
[----:B-1----:R-:W-:-:S04]  /*0d00*/  FFMA R29, R4, R10, R9 ;  /* 0x0000000a041d7223 */ /* 0x002fc80000000009 */
[----:B------:R-:W-:-:S04]  /*0d10*/  FFMA R4, R24, R5, R29 ;  /* 0x0000000518047223 */ /* 0x000fc8000000001d */
[----:B------:R-:W-:-:S04]  /*0d20*/  FFMA R5, R25, R6, R4 ;  /* 0x0000000619057223 */ /* 0x000fc80000000004 */
[----:B------:R-:W-:Y:S01]  /*0d30*/  FFMA R5, R26, R7, R5 ;  /* 0x000000071a057223 */ /* 0x000fe20000000005 */
[----:B---3--:R-:W-:Y:S04]  /*0d40*/  STS [R18], R23 ;  /* 0x0000001712007388 */ /* 0x008fe80000000800 */
[----:B--2---:R-:W-:Y:S01]  /*0d50*/  STS [R16], R21 ;  /* 0x0000001510007388 */ /* 0x004fe20000000800 */
[----:B------:R-:W-:Y:S06]  /*0d60*/  BAR.SYNC.DEFER_BLOCKING 0x0 ;  /* 0x0000000000007b1d */ /* 0x000fec0000010000 */
[----:B------:R-:W-:Y:S04]  /*0d70*/  LDS R27, [R2] ;  /* 0x00000000021b7984 */ /* 0x000fe80000000800 */
[----:B------:R-:W0:Y:S04]  /*0d80*/  LDS.128 R8, [R17] ;  /* 0x0000000011087984 */ /* 0x000e280000000c00 */
[----:B------:R-:W1:Y:S04]  /*0d90*/  LDS R24, [R2+0x40] ;  /* 0x0000400002187984 */ /* 0x000e680000000800 */
[----:B------:R-:W2:Y:S04]  /*0da0*/  LDS R25, [R2+0x80] ;  /* 0x0000800002197984 */ /* 0x000ea80000000800 */
[----:B------:R-:W3:Y:S04]  /*0db0*/  LDS R26, [R2+0xc0] ;  /* 0x0000c000021a7984 */ /* 0x000ee80000000800 */
[----:B------:R-:W-:Y:S04]  /*0dc0*/  LDS R21, [R2+0x100] ;  /* 0x0001000002157984 */ /* 0x000fe80000000800 */
[----:B------:R-:W-:Y:S04]  /*0dd0*/  LDS R23, [R2+0x180] ;  /* 0x0001800002177984 */ /* 0x000fe80000000800 */
[----:B------:R-:W-:Y:S01]  /*0de0*/  LDS R28, [R2+0x1c0] ;  /* 0x0001c000021c7984 */ /* 0x000fe20000000800 */
[----:B0-----:R-:W-:-:S03]  /*0df0*/  FFMA R27, R8, R27, R5 ;  /* 0x0000001b081b7223 */ /* 0x001fc60000000005 */
[----:B------:R-:W0:Y:S01]  /*0e00*/  LDS.128 R4, [R17+0x10] ;  /* 0x0000100011047984 */ /* 0x000e220000000c00 */
[----:B-1----:R-:W-:-:S03]  /*0e10*/  FFMA R8, R24, R9, R27 ;  /* 0x0000000918087223 */ /* 0x002fc6000000001b */
[----:B------:R-:W1:Y:S01]  /*0e20*/  LDS R24, [R2+0x140] ;  /* 0x0001400002187984 */ /* 0x000e620000000800 */
[----:B--2---:R-:W-:-:S04]  /*0e30*/  FFMA R25, R25, R10, R8 ;  /* 0x0000000a19197223 */ /* 0x004fc80000000008 */
[----:B---3--:R-:W-:Y:S02]  /*0e40*/  FFMA R11, R26, R11, R25 ;  /* 0x0000000b1a0b7223 */ /* 0x008fe40000000019 */
[----:B------:R-:W-:Y:S04]  /*0e50*/  LDS R25, [R2+0x200] ;  /* 0x0002000002197984 */ /* 0x000fe80000000800 */
[----:B------:R-:W-:Y:S01]  /*0e60*/  LDS R26, [R2+0x240] ;  /* 0x00024000021a7984 */ /* 0x000fe20000000800 */
[----:B0-----:R-:W-:-:S03]  /*0e70*/  FFMA R21, R4, R21, R11 ;  /* 0x0000001504157223 */ /* 0x001fc6000000000b */
[----:B------:R-:W0:Y:S01]  /*0e80*/  LDS.128 R8, [R17+0x20] ;  /* 0x0000200011087984 */ /* 0x000e220000000c00 */
[----:B-1----:R-:W-:-:S03]  /*0e90*/  FFMA R24, R24, R5, R21 ;  /* 0x0000000518187223 */ /* 0x002fc60000000015 */
[----:B------:R-:W1:Y:S01]  /*0ea0*/  LDS R21, [R2+0x280] ;  /* 0x0002800002157984 */ /* 0x000e620000000800 */
[----:B------:R-:W-:-:S03]  /*0eb0*/  FFMA R23, R23, R6, R24 ;  /* 0x0000000617177223 */ /* 0x000fc60000000018 */
[----:B------:R-:W2:Y:S01]  /*0ec0*/  LDS R24, [R2+0x2c0] ;  /* 0x0002c00002187984 */ /* 0x000ea20000000800 */
[----:B------:R-:W-:-:S03]  /*0ed0*/  FFMA R7, R28, R7, R23 ;  /* 0x000000071c077223 */ /* 0x000fc60000000017 */
[----:B------:R-:W-:Y:S01]  /*0ee0*/  LDS R23, [R2+0x300] ;  /* 0x0003000002177984 */ /* 0x000fe20000000800 */
[----:B0-----:R-:W-:-:S03]  /*0ef0*/  FFMA R25, R8, R25, R7 ;  /* 0x0000001908197223 */ /* 0x001fc60000000007 */
[----:B------:R-:W0:Y:S01]  /*0f00*/  LDS.128 R4, [R17+0x30] ;  /* 0x0000300011047984 */ /* 0x000e220000000c00 */
[----:B------:R-:W-:-:S03]  /*0f10*/  FFMA R26, R26, R9, R25 ;  /* 0x000000091a1a7223 */ /* 0x000fc60000000019 */
[----:B------:R-:W3:Y:S01]  /*0f20*/  LDS R25, [R2+0x340] ;  /* 0x0003400002197984 */ /* 0x000ee20000000800 */
[----:B-1----:R-:W-:-:S03]  /*0f30*/  FFMA R21, R21, R10, R26 ;  /* 0x0000000a15157223 */ /* 0x002fc6000000001a */
[----:B------:R-:W1:Y:S01]  /*0f40*/  LDS R9, [R2+0x380] ;  /* 0x0003800002097984 */ /* 0x000e620000000800 */
[----:B--2---:R-:W-:-:S03]  /*0f50*/  FFMA R11, R24, R11, R21 ;  /* 0x0000000b180b7223 */ /* 0x004fc60000000015 */
[----:B------:R-:W2:Y:S01]  /*0f60*/  LDS R8, [R2+0x3c0] ;  /* 0x0003c00002087984 */ /* 0x000ea20000000800 */
[----:B0-----:R-:W-:-:S04]  /*0f70*/  FFMA R4, R4, R23, R11 ;  /* 0x0000001704047223 */ /* 0x001fc8000000000b */
[----:B---3--:R-:W-:-:S04]  /*0f80*/  FFMA R4, R25, R5, R4 ;  /* 0x0000000519047223 */ /* 0x008fc80000000004 */
[----:B-1----:R-:W-:-:S04]  /*0f90*/  FFMA R9, R9, R6, R4 ;  /* 0x0000000609097223 */ /* 0x002fc80000000004 */
[----:B--2---:R-:W-:Y:S01]  /*0fa0*/  FFMA R21, R8, R7, R9 ;  /* 0x0000000708157223 */ /* 0x004fe20000000009 */
[----:B------:R-:W-:Y:S06]  /*0fb0*/  BRA.U UP0, `(.L_x_2) ;  /* 0xfffffff100c47547 */ /* 0x000fec000b83ffff */
[----:B------:R-:W-:-:S06]  /*0fc0*/  ULOP3.LUT UR7, UR6, 0x7fffffc, URZ, 0xc0, !UPT ;  /* 0x07fffffc06077892 */ /* 0x000fcc000f8ec0ff */
[----:B------:R-:W-:-:S07]  /*0fd0*/  MOV R20, UR7 ;  /* 0x0000000700147c02 */ /* 0x000fce0008000f00 */
.L_x_1:
[----:B------:R-:W-:-:S09]  /*0fe0*/  ULOP3.LUT UP0, UR7, UR6, 0x3, URZ, 0xc0, !UPT ;  /* 0x0000000306077892 */ /* 0x000fd2000f80c0ff */
[----:B------:R-:W-:Y:S05]  /*0ff0*/  BRA.U !UP0, `(.L_x_0) ;  /* 0x0000000908987547 */ /* 0x000fea000b800000 */
[----:B------:R-:W-:Y:S02]  /*1000*/  UISETP.NE.AND UP0, UPT, UR7, 0x1, UPT ;  /* 0x000000010700788c */ /* 0x000fe4000bf05270 */
[----:B------:R-:W-:-:S04]  /*1010*/  ULOP3.LUT UR6, UR6, 0x1, URZ, 0xc0, !UPT ;  /* 0x0000000106067892 */ /* 0x000fc8000f8ec0ff */
[----:B------:R-:W-:-:S03]  /*1020*/  UISETP.NE.U32.AND UP1, UPT, UR6, 0x1, UPT ;  /* 0x000000010600788c */ /* 0x000fc6000bf25070 */
[----:B------:R-:W-:Y:S08]  /*1030*/  BRA.U !UP0, `(.L_x_3) ;  /* 0x0000000508ac7547 */ /* 0x000ff0000b800000 */
[----:B------:R-:W0:Y:S01]  /*1040*/  LDCU UR6, c[0x0][0x384] ;  /* 0x00007080ff0677ac */ /* 0x000e220008000800 */
[C---:B------:R-:W-:Y:S02]  /*1050*/  LEA R9, R20.reuse, R3, 0x4 ;  /* 0x0000000314097211 */ /* 0x040fe400078e20ff */
[----:B------:R-:W-:Y:S01]  /*1060*/  LEA R8, R20, R19, 0x4 ;  /* 0x0000001314087211 */ /* 0x000fe200078e20ff */
[----:B------:R-:W1:Y:S03]  /*1070*/  LDCU.128 UR16, c[0x0][0x390] ;  /* 0x00007200ff1077ac */ /* 0x000e660008000c00 */
[----:B------:R-:W-:-:S04]  /*1080*/  IADD3 R7, P0, PT, R8, UR9, RZ ;  /* 0x0000000908077c10 */ /* 0x000fc8000ff1e0ff */
[----:B------:R-:W-:Y:S01]  /*1090*/  IADD3.X R12, PT, PT, RZ, RZ, RZ, P0, !PT ;  /* 0x000000ffff0c7210 */ /* 0x000fe200007fe4ff */
[----:B0-----:R-:W-:Y:S01]  /*10a0*/  IMAD R4, R9, UR6, R0 ;  /* 0x0000000609047c24 */ /* 0x001fe2000f8e0200 */
[----:B-1----:R-:W-:-:S04]  /*10b0*/  LEA R6, P0, R7, UR16, 0x2 ;  /* 0x0000001007067c11 */ /* 0x002fc8000f8010ff */
[----:B------:R-:W-:Y:S02]  /*10c0*/  IADD3 R5, P1, PT, R4, UR4, RZ ;  /* 0x0000000404057c10 */ /* 0x000fe4000ff3e0ff */
[----:B------:R-:W-:Y:S02]  /*10d0*/  LEA.HI.X R7, R7, UR17, R12, 0x2, P0 ;  /* 0x0000001107077c11 */ /* 0x000fe400080f140c */
[----:B------:R-:W-:Y:S02]  /*10e0*/  IADD3.X R10, PT, PT, RZ, RZ, RZ, P1, !PT ;  /* 0x000000ffff0a7210 */ /* 0x000fe40000ffe4ff */
[C---:B------:R-:W-:Y:S02]  /*10f0*/  LEA R4, P1, R5.reuse, UR18, 0x2 ;  /* 0x0000001205047c11 */ /* 0x040fe4000f8210ff */
[----:B------:R-:W2:Y:S02]  /*1100*/  LDG.E R7, desc[UR12][R6.64] ;  /* 0x0000000c06077981 */ /* 0x000ea4000c1e1900 */
[----:B------:R-:W-:-:S05]  /*1110*/  LEA.HI.X R5, R5, UR19, R10, 0x2, P1 ;  /* 0x0000001305057c11 */ /* 0x000fca00088f140a */
[----:B------:R-:W3:Y:S01]  /*1120*/  LDG.E R15, desc[UR12][R4.64] ;  /* 0x0000000c040f7981 */ /* 0x000ee2000c1e1900 */
[----:B------:R-:W-:Y:S02]  /*1130*/  IADD3 R9, PT, PT, R9, 0x10, RZ ;  /* 0x0000001009097810 */ /* 0x000fe40007ffe0ff */
[----:B------:R-:W-:-:S03]  /*1140*/  IADD3 R8, PT, PT, R8, 0x10, RZ ;  /* 0x0000001008087810 */ /* 0x000fc60007ffe0ff */
[----:B------:R-:W-:Y:S01]  /*1150*/  IMAD R9, R9, UR6, R0 ;  /* 0x0000000609097c24 */ /* 0x000fe2000f8e0200 */
[----:B------:R-:W-:-:S04]  /*1160*/  IADD3 R10, P2, PT, R8, UR9, RZ ;  /* 0x00000009080a7c10 */ /* 0x000fc8000ff5e0ff */
[----:B------:R-:W-:Y:S02]  /*1170*/  IADD3 R9, P1, PT, R9, UR4, RZ ;  /* 0x0000000409097c10 */ /* 0x000fe4000ff3e0ff */
[C---:B------:R-:W-:Y:S02]  /*1180*/  LEA R24, P0, R10.reuse, UR16, 0x2 ;  /* 0x000000100a187c11 */ /* 0x040fe4000f8010ff */
[----:B------:R-:W-:Y:S02]  /*1190*/  IADD3.X R11, PT, PT, RZ, RZ, RZ, P2, !PT ;  /* 0x000000ffff0b7210 */ /* 0x000fe400017fe4ff */
[----:B------:R-:W-:Y:S02]  /*11a0*/  LEA R22, P2, R9, UR18, 0x2 ;  /* 0x0000001209167c11 */ /* 0x000fe4000f8410ff */
[----:B------:R-:W-:Y:S02]  /*11b0*/  IADD3.X R8, PT, PT, RZ, RZ, RZ, P1, !PT ;  /* 0x000000ffff087210 */ /* 0x000fe40000ffe4ff */
[----:B------:R-:W-:-:S02]  /*11c0*/  LEA.HI.X R25, R10, UR17, R11, 0x2, P0 ;  /* 0x000000110a197c11 */ /* 0x000fc400080f140b */
[----:B------:R-:W-:Y:S01]  /*11d0*/  LEA.HI.X R23, R9, UR19, R8, 0x2, P2 ;  /* 0x0000001309177c11 */ /* 0x000fe200090f1408 */
[----:B--2---:R-:W-:Y:S04]  /*11e0*/  STS [R18], R7 ;  /* 0x0000000712007388 */ /* 0x004fe80000000800 */
[----:B---3--:R-:W-:Y:S01]  /*11f0*/  STS [R16], R15 ;  /* 0x0000000f10007388 */ /* 0x008fe20000000800 */
[----:B------:R-:W-:Y:S06]  /*1200*/  BAR.SYNC.DEFER_BLOCKING 0x0 ;  /* 0x0000000000007b1d */ /* 0x000fec0000010000 */
[----:B------:R-:W2:Y:S04]  /*1210*/  LDG.E R25, desc[UR12][R24.64] ;  /* 0x0000000c18197981 */ /* 0x000ea8000c1e1900 */
[----:B------:R0:W3:Y:S04]  /*1220*/  LDG.E R23, desc[UR12][R22.64] ;  /* 0x0000000c16177981 */ /* 0x0000e8000c1e1900 */
[----:B------:R-:W-:Y:S04]  /*1230*/  LDS R12, [R2] ;  /* 0x00000000020c7984 */ /* 0x000fe80000000800 */
[----:B------:R-:W1:Y:S04]  /*1240*/  LDS.128 R8, [R17] ;  /* 0x0000000011087984 */ /* 0x000e680000000c00 */
[----:B------:R-:W4:Y:S04]  /*1250*/  LDS R27, [R2+0x40] ;  /* 0x00004000021b7984 */ /* 0x000f280000000800 */
[----:B------:R-:W5:Y:S04]  /*1260*/  LDS R26, [R2+0x80] ;  /* 0x00008000021a7984 */ /* 0x000f680000000800 */
[----:B------:R-:W5:Y:S04]  /*1270*/  LDS R14, [R2+0xc0] ;  /* 0x0000c000020e7984 */ /* 0x000f680000000800 */
[----:B------:R-:W-:Y:S04]  /*1280*/  LDS R13, [R2+0x100] ;  /* 0x00010000020d7984 */ /* 0x000fe80000000800 */
[----:B------:R-:W5:Y:S04]  /*1290*/  LDS.128 R4, [R17+0x10] ;  /* 0x0000100011047984 */ /* 0x000f680000000c00 */
[----:B------:R-:W-:Y:S04]  /*12a0*/  LDS R15, [R2+0x180] ;  /* 0x00018000020f7984 */ /* 0x000fe80000000800 */
[----:B0-----:R-:W-:Y:S04]  /*12b0*/  LDS R22, [R2+0x1c0] ;  /* 0x0001c00002167984 */ /* 0x001fe80000000800 */
[----:B------:R-:W-:Y:S04]  /*12c0*/  LDS R24, [R2+0x2c0] ;  /* 0x0002c00002187984 */ /* 0x000fe80000000800 */
[----:B------:R-:W-:Y:S01]  /*12d0*/  LDS R29, [R2+0x300] ;  /* 0x00030000021d7984 */ /* 0x000fe20000000800 */
[----:B-1----:R-:W-:-:S03]  /*12e0*/  FFMA R8, R8, R12, R21 ;  /* 0x0000000c08087223 */ /* 0x002fc60000000015 */
[----:B------:R-:W0:Y:S01]  /*12f0*/  LDS R12, [R2+0x140] ;  /* 0x00014000020c7984 */ /* 0x000e220000000800 */
[----:B----4-:R-:W-:-:S03]  /*1300*/  FFMA R9, R27, R9, R8 ;  /* 0x000000091b097223 */ /* 0x010fc60000000008 */
[----:B------:R-:W-:Y:S01]  /*1310*/  LDS R21, [R2+0x200] ;  /* 0x0002000002157984 */ /* 0x000fe20000000800 */
[----:B-----5:R-:W-:-:S04]  /*1320*/  FFMA R9, R26, R10, R9 ;  /* 0x0000000a1a097223 */ /* 0x020fc80000000009 */
[----:B------:R-:W-:Y:S02]  /*1330*/  FFMA R27, R14, R11, R9 ;  /* 0x0000000b0e1b7223 */ /* 0x000fe40000000009 */
[----:B------:R-:W1:Y:S02]  /*1340*/  LDS.128 R8, [R17+0x20] ;  /* 0x0000200011087984 */ /* 0x000e640000000c00 */
[----:B------:R-:W-:Y:S02]  /*1350*/  FFMA R13, R4, R13, R27 ;  /* 0x0000000d040d7223 */ /* 0x000fe4000000001b */
[----:B------:R-:W4:Y:S04]  /*1360*/  LDS R4, [R2+0x240] ;  /* 0x0002400002047984 */ /* 0x000f280000000800 */
[----:B------:R-:W-:Y:S01]  /*1370*/  LDS R27, [R2+0x380] ;  /* 0x00038000021b7984 */ /* 0x000fe20000000800 */
[----:B0-----:R-:W-:-:S03]  /*1380*/  FFMA R12, R12, R5, R13 ;  /* 0x000000050c0c7223 */ /* 0x001fc6000000000d */
[----:B------:R-:W0:Y:S01]  /*1390*/  LDS R5, [R2+0x280] ;  /* 0x0002800002057984 */ /* 0x000e220000000800 */
[----:B------:R-:W-:-:S04]  /*13a0*/  FFMA R15, R15, R6, R12 ;  /* 0x000000060f0f7223 */ /* 0x000fc8000000000c */
[----:B------:R-:W-:Y:S02]  /*13b0*/  FFMA R7, R22, R7, R15 ;  /* 0x0000000716077223 */ /* 0x000fe4000000000f */
[----:B------:R-:W5:Y:S02]  /*13c0*/  LDS.128 R12, [R17+0x30] ;  /* 0x00003000110c7984 */ /* 0x000f640000000c00 */
[----:B-1----:R-:W-:Y:S02]  /*13d0*/  FFMA R7, R8, R21, R7 ;  /* 0x0000001508077223 */ /* 0x002fe40000000007 */
[----:B------:R-:W1:Y:S04]  /*13e0*/  LDS R8, [R2+0x340] ;  /* 0x0003400002087984 */ /* 0x000e680000000800 */
[----:B------:R-:W1:Y:S01]  /*13f0*/  LDS R22, [R2+0x3c0] ;  /* 0x0003c00002167984 */ /* 0x000e620000000800 */
[----:B----4-:R-:W-:-:S04]  /*1400*/  FFMA R4, R4, R9, R7 ;  /* 0x0000000904047223 */ /* 0x010fc80000000007 */
[----:B0-----:R-:W-:-:S04]  /*1410*/  FFMA R9, R5, R10, R4 ;  /* 0x0000000a05097223 */ /* 0x001fc80000000004 */
[----:B------:R-:W-:-:S04]  /*1420*/  FFMA R9, R24, R11, R9 ;  /* 0x0000000b18097223 */ /* 0x000fc80000000009 */
[----:B-----5:R-:W-:-:S04]  /*1430*/  FFMA R9, R12, R29, R9 ;  /* 0x0000001d0c097223 */ /* 0x020fc80000000009 */
[----:B-1----:R-:W-:-:S04]  /*1440*/  FFMA R8, R8, R13, R9 ;  /* 0x0000000d08087223 */ /* 0x002fc80000000009 */
[----:B------:R-:W-:-:S04]  /*1450*/  FFMA R27, R27, R14, R8 ;  /* 0x0000000e1b1b7223 */ /* 0x000fc80000000008 */
[----:B------:R-:W-:Y:S01]  /*1460*/  FFMA R15, R22, R15, R27 ;  /* 0x0000000f160f7223 */ /* 0x000fe2000000001b */
[----:B------:R-:W-:Y:S01]  /*1470*/  IADD3 R20, PT, PT, R20, 0x2, RZ ;  /* 0x0000000214147810 */ /* 0x000fe20007ffe0ff */
[----:B--2---:R-:W-:Y:S04]  /*1480*/  STS [R18], R25 ;  /* 0x0000001912007388 */ /* 0x004fe80000000800 */
[----:B---3--:R-:W-:Y:S01]  /*1490*/  STS [R16], R23 ;  /* 0x0000001710007388 */ /* 0x008fe20000000800 */
[----:B------:R-:W-:Y:S06]  /*14a0*/  BAR.SYNC.DEFER_BLOCKING 0x0 ;  /* 0x0000000000007b1d */ /* 0x000fec0000010000 */
[----:B------:R-:W-:Y:S04]  /*14b0*/  LDS R21, [R2] ;  /* 0x0000000002157984 */ /* 0x000fe80000000800 */
[----:B------:R-:W0:Y:S04]  /*14c0*/  LDS.128 R4, [R17] ;  /* 0x0000000011047984 */ /* 0x000e280000000c00 */
[----:B------:R-:W1:Y:S04]  /*14d0*/  LDS R26, [R2+0x40] ;  /* 0x00004000021a7984 */ /* 0x000e680000000800 */
[----:B------:R-:W2:Y:S04]  /*14e0*/  LDS R29, [R2+0x80] ;  /* 0x00008000021d7984 */ /* 0x000ea80000000800 */
[----:B------:R-:W3:Y:S04]  /*14f0*/  LDS R24, [R2+0xc0] ;  /* 0x0000c00002187984 */ /* 0x000ee80000000800 */
[----:B------:R-:W-:Y:S04]  /*1500*/  LDS R23, [R2+0x100] ;  /* 0x0001000002177984 */ /* 0x000fe80000000800 */
[----:B------:R-:W4:Y:S04]  /*1510*/  LDS.128 R8, [R17+0x10] ;  /* 0x0000100011087984 */ /* 0x000f280000000c00 */
[----:B------:R-:W5:Y:S04]  /*1520*/  LDS R28, [R2+0x140] ;  /* 0x00014000021c7984 */ /* 0x000f680000000800 */
[----:B------:R-:W5:Y:S04]  /*1530*/  LDS R25, [R2+0x180] ;  /* 0x0001800002197984 */ /* 0x000f680000000800 */
[----:B------:R-:W5:Y:S01]  /*1540*/  LDS R22, [R2+0x1c0] ;  /* 0x0001c00002167984 */ /* 0x000f620000000800 */
[----:B0-----:R-:W-:-:S03]  /*1550*/  FFMA R15, R4, R21, R15 ;  /* 0x00000015040f7223 */ /* 0x001fc6000000000f */
[----:B------:R-:W-:Y:S01]  /*1560*/  LDS R21, [R2+0x200] ;  /* 0x0002000002157984 */ /* 0x000fe20000000800 */
[----:B-1----:R-:W-:-:S03]  /*1570*/  FFMA R26, R26, R5, R15 ;  /* 0x000000051a1a7223 */ /* 0x002fc6000000000f */
[----:B------:R-:W0:Y:S01]  /*1580*/  LDS.128 R12, [R17+0x20] ;  /* 0x00002000110c7984 */ /* 0x000e220000000c00 */
[----:B--2---:R-:W-:-:S04]  /*1590*/  FFMA R29, R29, R6, R26 ;  /* 0x000000061d1d7223 */ /* 0x004fc8000000001a */
[----:B---3--:R-:W-:Y:S02]  /*15a0*/  FFMA R7, R24, R7, R29 ;  /* 0x0000000718077223 */ /* 0x008fe4000000001d */
[----:B------:R-:W1:Y:S02]  /*15b0*/  LDS R24, [R2+0x240] ;  /* 0x0002400002187984 */ /* 0x000e640000000800 */
[----:B----4-:R-:W-:Y:S02]  /*15c0*/  FFMA R7, R8, R23, R7 ;  /* 0x0000001708077223 */ /* 0x010fe40000000007 */
[----:B------:R-:W2:Y:S04]  /*15d0*/  LDS R23, [R2+0x280] ;  /* 0x0002800002177984 */ /* 0x000ea80000000800 */
[----:B------:R-:W3:Y:S01]  /*15e0*/  LDS R8, [R2+0x2c0] ;  /* 0x0002c00002087984 */ /* 0x000ee20000000800 */
[----:B-----5:R-:W-:-:S03]  /*15f0*/  FFMA R28, R28, R9, R7 ;  /* 0x000000091c1c7223 */ /* 0x020fc60000000007 */
[----:B------:R-:W-:Y:S01]  /*1600*/  LDS R9, [R2+0x300] ;  /* 0x0003000002097984 */ /* 0x000fe20000000800 */
[----:B------:R-:W-:-:S03]  /*1610*/  FFMA R25, R25, R10, R28 ;  /* 0x0000000a19197223 */ /* 0x000fc6000000001c */
[----:B------:R-:W4:Y:S01]  /*1620*/  LDS.128 R4, [R17+0x30] ;  /* 0x0000300011047984 */ /* 0x000f220000000c00 */
[----:B------:R-:W-:-:S03]  /*1630*/  FFMA R25, R22, R11, R25 ;  /* 0x0000000b16197223 */ /* 0x000fc60000000019 */
[----:B------:R-:W5:Y:S04]  /*1640*/  LDS R10, [R2+0x340] ;  /* 0x00034000020a7984 */ /* 0x000f680000000800 */
[----:B------:R-:W5:Y:S04]  /*1650*/  LDS R11, [R2+0x380] ;  /* 0x00038000020b7984 */ /* 0x000f680000000800 */
[----:B------:R-:W5:Y:S01]  /*1660*/  LDS R22, [R2+0x3c0] ;  /* 0x0003c00002167984 */ /* 0x000f620000000800 */
[----:B0-----:R-:W-:-:S04]  /*1670*/  FFMA R21, R12, R21, R25 ;  /* 0x000000150c157223 */ /* 0x001fc80000000019 */
[----:B-1----:R-:W-:-:S04]  /*1680*/  FFMA R24, R24, R13, R21 ;  /* 0x0000000d18187223 */ /* 0x002fc80000000015 */
[----:B--2---:R-:W-:-:S04]  /*1690*/  FFMA R23, R23, R14, R24 ;  /* 0x0000000e17177223 */ /* 0x004fc80000000018 */
[----:B---3--:R-:W-:-:S04]  /*16a0*/  FFMA R15, R8, R15, R23 ;  /* 0x0000000f080f7223 */ /* 0x008fc80000000017 */
[----:B----4-:R-:W-:-:S04]  /*16b0*/  FFMA R9, R4, R9, R15 ;  /* 0x0000000904097223 */ /* 0x010fc8000000000f */
[----:B-----5:R-:W-:-:S04]  /*16c0*/  FFMA R10, R10, R5, R9 ;  /* 0x000000050a0a7223 */ /* 0x020fc80000000009 */
[----:B------:R-:W-:-:S04]  /*16d0*/  FFMA R11, R11, R6, R10 ;  /* 0x000000060b0b7223 */ /* 0x000fc8000000000a */
[----:B------:R-:W-:-:S07]  /*16e0*/  FFMA R21, R22, R7, R11 ;  /* 0x0000000716157223 */ /* 0x000fce000000000b */
.L_x_3:
[----:B------:R-:W-:Y:S05]  /*16f0*/  BRA.U UP1, `(.L_x_0) ;  /* 0x0000000101d87547 */ /* 0x000fea000b800000 */
        /* <DEDUP_REMOVED lines=10> */
[C---:B------:R-:W-:Y:S02]  /*17a0*/  LEA R12, P2, R5.reuse, UR18, 0x2 ;  /* 0x00000012050c7c11 */ /* 0x040fe4000f8410ff */
[----:B------:R-:W-:Y:S01]  /*17b0*/  IADD3.X R4, PT, PT, RZ, RZ, RZ, P1, !PT ;  /* 0x000000ffff047210 */ /* 0x000fe20000ffe4ff */
[----:B------:R-:W2:Y:S03]  /*17c0*/  LDG.E R15, desc[UR12][R8.64] ;  /* 0x0000000c080f7981 */ /* 0x000ea6000c1e1900 */
[----:B------:R-:W-:-:S06]  /*17d0*/  LEA.HI.X R13, R5, UR19, R4, 0x2, P2 ;  /* 0x00000013050d7c11 */ /* 0x000fcc00090f1404 */
[----:B------:R-:W3:Y:S04]  /*17e0*/  LDG.E R13, desc[UR12][R12.64] ;  /* 0x0000000c0c0d7981 */ /* 0x000ee8000c1e1900 */
        /* <DEDUP_REMOVED lines=12> */
[----:B------:R-:W5:Y:S04]  /*18b0*/  LDS R16, [R2+0x1c0] ;  /* 0x0001c00002107984 */ /* 0x000f680000000800 */
[----:B------:R-:W-:Y:S01]  /*18c0*/  LDS R18, [R2+0x240] ;  /* 0x0002400002127984 */ /* 0x000fe20000000800 */
[----:B0-----:R-:W-:-:S03]  /*18d0*/  FFMA R4, R4, R14, R21 ;  /* 0x0000000e04047223 */ /* 0x001fc60000000015 */
[----:B------:R-:W-:Y:S04]  /*18e0*/  LDS R22, [R2+0x2c0] ;  /* 0x0002c00002167984 */ /* 0x000fe80000000800 */
[----:B------:R-:W-:Y:S04]  /*18f0*/  LDS R21, [R2+0x200] ;  /* 0x0002000002157984 */ /* 0x000fe80000000800 */
[----:B------:R-:W0:Y:S01]  /*1900*/  LDS.128 R12, [R17+0x20] ;  /* 0x00002000110c7984 */ /* 0x000e220000000c00 */
[----:B-1----:R-:W-:-:S03]  /*1910*/  FFMA R4, R25, R5, R4 ;  /* 0x0000000519047223 */ /* 0x002fc60000000004 */
[----:B------:R-:W1:Y:S01]  /*1920*/  LDS R25, [R2+0x280] ;  /* 0x0002800002197984 */ /* 0x000e620000000800 */
[----:B--2---:R-:W-:-:S04]  /*1930*/  FFMA R27, R27, R6, R4 ;  /* 0x000000061b1b7223 */ /* 0x004fc80000000004 */
[----:B---3--:R-:W-:Y:S02]  /*1940*/  FFMA R29, R24, R7, R27 ;  /* 0x00000007181d7223 */ /* 0x008fe4000000001b */
[----:B------:R-:W-:Y:S04]  /*1950*/  LDS R27, [R2+0x300] ;  /* 0x00030000021b7984 */ /* 0x000fe80000000800 */
[----:B------:R-:W2:Y:S01]  /*1960*/  LDS.128 R4, [R17+0x30] ;  /* 0x0000300011047984 */ /* 0x000ea20000000c00 */
[----:B----4-:R-:W-:-:S03]  /*1970*/  FFMA R29, R8, R19, R29 ;  /* 0x00000013081d7223 */ /* 0x010fc6000000001d */
[----:B------:R-:W3:Y:S04]  /*1980*/  LDS R24, [R2+0x340] ;  /* 0x0003400002187984 */ /* 0x000ee80000000800 */
[----:B------:R-:W4:Y:S01]  /*1990*/  LDS R19, [R2+0x380] ;  /* 0x0003800002137984 */ /* 0x000f220000000800 */
[----:B-----5:R-:W-:-:S03]  /*19a0*/  FFMA R20, R20, R9, R29 ;  /* 0x0000000914147223 */ /* 0x020fc6000000001d */
[----:B------:R-:W5:Y:S01]  /*19b0*/  LDS R8, [R2+0x3c0] ;  /* 0x0003c00002087984 */ /* 0x000f620000000800 */
[----:B------:R-:W-:-:S04]  /*19c0*/  FFMA R23, R23, R10, R20 ;  /* 0x0000000a17177223 */ /* 0x000fc80000000014 */
[----:B------:R-:W-:-:S04]  /*19d0*/  FFMA R11, R16, R11, R23 ;  /* 0x0000000b100b7223 */ /* 0x000fc80000000017 */
[----:B0-----:R-:W-:-:S04]  /*19e0*/  FFMA R11, R12, R21, R11 ;  /* 0x000000150c0b7223 */ /* 0x001fc8000000000b */
[----:B------:R-:W-:-:S04]  /*19f0*/  FFMA R18, R18, R13, R11 ;  /* 0x0000000d12127223 */ /* 0x000fc8000000000b */
[----:B-1----:R-:W-:-:S04]  /*1a00*/  FFMA R25, R25, R14, R18 ;  /* 0x0000000e19197223 */ /* 0x002fc80000000012 */
[----:B------:R-:W-:-:S04]  /*1a10*/  FFMA R15, R22, R15, R25 ;  /* 0x0000000f160f7223 */ /* 0x000fc80000000019 */
[----:B--2---:R-:W-:-:S04]  /*1a20*/  FFMA R15, R4, R27, R15 ;  /* 0x0000001b040f7223 */ /* 0x004fc8000000000f */
[----:B---3--:R-:W-:-:S04]  /*1a30*/  FFMA R24, R24, R5, R15 ;  /* 0x0000000518187223 */ /* 0x008fc8000000000f */
[----:B----4-:R-:W-:-:S04]  /*1a40*/  FFMA R19, R19, R6, R24 ;  /* 0x0000000613137223 */ /* 0x010fc80000000018 */
[----:B-----5:R-:W-:-:S07]  /*1a50*/  FFMA R21, R8, R7, R19 ;  /* 0x0000000708157223 */ /* 0x020fce0000000013 */
.L_x_0:
[----:B------:R-:W0:Y:S01]  /*1a60*/  LDC.64 R4, c[0x0][0x3a0] ;  /* 0x0000e800ff047b82 */ /* 0x000e220000000a00 */
[----:B------:R-:W1:Y:S01]  /*1a70*/  LDCU UR6, c[0x0][0x384] ;  /* 0x00007080ff0677ac */ /* 0x000e620008000800 */
[----:B---3--:R-:W-:Y:S02]  /*1a80*/  IADD3 R3, PT, PT, R3, UR5, RZ ;  /* 0x0000000503037c10 */ /* 0x008fe4000fffe0ff */
[----:B------:R-:W-:-:S05]  /*1a90*/  IADD3 R0, PT, PT, R0, UR4, RZ ;  /* 0x0000000400007c10 */ /* 0x000fca000fffe0ff */
[----:B-1----:R-:W-:-:S04]  /*1aa0*/  IMAD R3, R3, UR6, R0 ;  /* 0x0000000603037c24 */ /* 0x002fc8000f8e0200 */
[----:B0-----:R-:W-:-:S05]  /*1ab0*/  IMAD.WIDE R2, R3, 0x4, R4 ;  /* 0x0000000403027825 */ /* 0x001fca00078e0204 */
[----:B------:R-:W-:Y:S01]  /*1ac0*/  STG.E desc[UR12][R2.64], R21 ;  /* 0x0000001502007986 */ /* 0x000fe2000c10190c */
[----:B------:R-:W-:Y:S05]  /*1ad0*/  EXIT ;  /* 0x000000000000794d */ /* 0x000fea0003800000 */
.L_x_4:
[----:B------:R-:W-:-:S00]  /*1ae0*/  BRA `(.L_x_4) ;  /* 0xfffffffc00fc7947 */ /* 0x000fc0000383ffff */
[----:B------:R-:W-:-:S00]  /*1af0*/  NOP ;  /* 0x0000000000007918 */ /* 0x000fc00000000000 */
        /* <DEDUP_REMOVED lines=8> */
.L_x_5:


//--------------------- .nv.shared._Z12sgemm_gpu_v3ILi16EEviiiPfS0_S0_ --------------------------
	.section	.nv.shared._Z12sgemm_gpu_v3ILi16EEviiiPfS0_S0_,"aw",@nobits
	.sectionflags	@""
	.align	4
.nv.shared._Z12sgemm_gpu_v3ILi16EEviiiPfS0_S0_:
	.zero		3072


//--------------------- .nv.shared.reserved.0     --------------------------
	.section	.nv.shared.reserved.0,"aw",@nobits
	.weak		__nv_reservedSMEM_offset_0_alias
	.size		__nv_reservedSMEM_offset_0_alias, 0, 64
	.other		__nv_reservedSMEM_offset_0_alias,@"STO_CUDA_RESERVED_SHARED STV_DEFAULT"
__nv_reservedSMEM_offset_0_alias:
	.zero		0
	.zero		64


//--------------------- .nv.constant0._Z12sgemm_gpu_v3ILi16EEviiiPfS0_S0_ --------------------------
	.section	.nv.constant0._Z12sgemm_gpu_v3ILi16EEviiiPfS0_S0_,"a",@progbits
	.sectionflags	@""
	.align	4
.nv.constant0._Z12sgemm_gpu_v3ILi16EEviiiPfS0_S0_:
	.zero		936


//--------------------- SYMBOLS --------------------------

	.type		.nv.reservedSmem.offset0,@object
	.size		.nv.reservedSmem.offset0,0x4
	.type		.nv.reservedSmem.cap,@object
	.size		.nv.reservedSmem.cap,0x4
